//
// Generated by NVIDIA NVVM Compiler
//
// Compiler Build ID: CL-36424714
// Cuda compilation tools, release 13.0, V13.0.88
// Based on NVVM 20.0.0
//

.version 9.0
.target sm_100
.address_size 64

	// .globl	_Z21two_qubit_general_ptmPdS_PKdjjjjj
.extern .shared .align 16 .b8 data[];

.visible .entry _Z21two_qubit_general_ptmPdS_PKdjjjjj(
	.param .u64 .ptr .align 1 _Z21two_qubit_general_ptmPdS_PKdjjjjj_param_0,
	.param .u64 .ptr .align 1 _Z21two_qubit_general_ptmPdS_PKdjjjjj_param_1,
	.param .u64 .ptr .align 1 _Z21two_qubit_general_ptmPdS_PKdjjjjj_param_2,
	.param .u32 _Z21two_qubit_general_ptmPdS_PKdjjjjj_param_3,
	.param .u32 _Z21two_qubit_general_ptmPdS_PKdjjjjj_param_4,
	.param .u32 _Z21two_qubit_general_ptmPdS_PKdjjjjj_param_5,
	.param .u32 _Z21two_qubit_general_ptmPdS_PKdjjjjj_param_6,
	.param .u32 _Z21two_qubit_general_ptmPdS_PKdjjjjj_param_7
)
{
	.reg .pred 	%p<15>;
	.reg .b32 	%r<101>;
	.reg .b64 	%rd<20>;
	.reg .b64 	%fd<113>;

	ld.param.u64 	%rd4, [_Z21two_qubit_general_ptmPdS_PKdjjjjj_param_0];
	ld.param.u64 	%rd5, [_Z21two_qubit_general_ptmPdS_PKdjjjjj_param_1];
	ld.param.u64 	%rd6, [_Z21two_qubit_general_ptmPdS_PKdjjjjj_param_2];
	ld.param.u32 	%r46, [_Z21two_qubit_general_ptmPdS_PKdjjjjj_param_3];
	ld.param.u32 	%r47, [_Z21two_qubit_general_ptmPdS_PKdjjjjj_param_4];
	ld.param.u32 	%r48, [_Z21two_qubit_general_ptmPdS_PKdjjjjj_param_5];
	ld.param.u32 	%r49, [_Z21two_qubit_general_ptmPdS_PKdjjjjj_param_6];
	ld.param.u32 	%r50, [_Z21two_qubit_general_ptmPdS_PKdjjjjj_param_7];
	cvta.to.global.u64 	%rd1, %rd6;
	mov.u32 	%r1, %ntid.x;
	mov.u32 	%r2, %ntid.y;
	mov.u32 	%r51, %ntid.z;
	mov.u32 	%r3, %tid.x;
	mov.u32 	%r4, %tid.y;
	mov.u32 	%r5, %tid.z;
	mov.u32 	%r52, %ctaid.x;
	mad.lo.s32 	%r53, %r52, %r51, %r5;
	div.u32 	%r54, %r53, %r48;
	mul.lo.s32 	%r55, %r54, %r48;
	sub.s32 	%r6, %r53, %r55;
	div.u32 	%r8, %r54, %r49;
	mul.lo.s32 	%r56, %r8, %r49;
	sub.s32 	%r7, %r54, %r56;
	mad.lo.s32 	%r57, %r3, %r2, %r4;
	mul.lo.s32 	%r58, %r46, %r57;
	mul.lo.s32 	%r9, %r58, %r47;
	mul.lo.s32 	%r59, %r46, %r5;
	mul.lo.s32 	%r10, %r59, %r47;
	setp.ge.u32 	%p1, %r3, %r46;
	@%p1 bra 	$L__BB0_6;
	mul.lo.s32 	%r11, %r8, %r46;
	cvta.to.global.u64 	%rd2, %rd4;
	mov.u32 	%r90, %r3;
$L__BB0_2:
	setp.ge.u32 	%p2, %r4, %r47;
	@%p2 bra 	$L__BB0_5;
	add.s32 	%r60, %r90, %r11;
	mad.lo.s32 	%r61, %r60, %r49, %r7;
	mul.lo.s32 	%r13, %r61, %r47;
	mad.lo.s32 	%r14, %r90, %r47, %r10;
	mov.u32 	%r91, %r4;
$L__BB0_4:
	add.s32 	%r62, %r91, %r13;
	mad.lo.s32 	%r63, %r62, %r48, %r6;
	mul.wide.u32 	%rd7, %r63, 8;
	add.s64 	%rd8, %rd2, %rd7;
	ld.global.f64 	%fd14, [%rd8];
	add.s32 	%r64, %r14, %r91;
	shl.b32 	%r65, %r64, 3;
	mov.u32 	%r66, data;
	add.s32 	%r67, %r66, %r65;
	st.shared.f64 	[%r67], %fd14;
	add.s32 	%r91, %r91, %r2;
	setp.lt.u32 	%p3, %r91, %r47;
	@%p3 bra 	$L__BB0_4;
$L__BB0_5:
	add.s32 	%r90, %r90, %r1;
	setp.lt.u32 	%p4, %r90, %r46;
	@%p4 bra 	$L__BB0_2;
$L__BB0_6:
	mad.lo.s32 	%r68, %r8, %r1, %r3;
	mad.lo.s32 	%r69, %r68, %r49, %r7;
	mad.lo.s32 	%r70, %r69, %r2, %r4;
	mad.lo.s32 	%r18, %r70, %r48, %r6;
	setp.ge.u32 	%p5, %r18, %r50;
	@%p5 bra 	$L__BB0_21;
	bar.sync 	0;
	mul.lo.s32 	%r19, %r47, %r46;
	setp.eq.s32 	%p6, %r19, 0;
	mov.f64 	%fd112, 0d0000000000000000;
	@%p6 bra 	$L__BB0_20;
	and.b32  	%r20, %r19, 15;
	setp.lt.u32 	%p7, %r19, 16;
	mov.f64 	%fd112, 0d0000000000000000;
	mov.b32 	%r96, 0;
	@%p7 bra 	$L__BB0_11;
	and.b32  	%r96, %r19, -16;
	neg.s32 	%r94, %r96;
	add.s64 	%rd3, %rd1, 64;
	mul.lo.s32 	%r72, %r5, %r47;
	mul.lo.s32 	%r73, %r72, %r46;
	shl.b32 	%r74, %r73, 3;
	mov.u32 	%r75, data;
	add.s32 	%r76, %r74, %r75;
	add.s32 	%r92, %r76, 64;
	mov.f64 	%fd112, 0d0000000000000000;
	mov.u32 	%r93, %r9;
$L__BB0_10:
	.pragma "nounroll";
	mul.wide.s32 	%rd9, %r93, 8;
	add.s64 	%rd10, %rd3, %rd9;
	ld.global.nc.f64 	%fd19, [%rd10+-64];
	ld.shared.f64 	%fd20, [%r92+-64];
	fma.rn.f64 	%fd21, %fd19, %fd20, %fd112;
	ld.global.nc.f64 	%fd22, [%rd10+-56];
	ld.shared.f64 	%fd23, [%r92+-56];
	fma.rn.f64 	%fd24, %fd22, %fd23, %fd21;
	ld.global.nc.f64 	%fd25, [%rd10+-48];
	ld.shared.f64 	%fd26, [%r92+-48];
	fma.rn.f64 	%fd27, %fd25, %fd26, %fd24;
	ld.global.nc.f64 	%fd28, [%rd10+-40];
	ld.shared.f64 	%fd29, [%r92+-40];
	fma.rn.f64 	%fd30, %fd28, %fd29, %fd27;
	ld.global.nc.f64 	%fd31, [%rd10+-32];
	ld.shared.f64 	%fd32, [%r92+-32];
	fma.rn.f64 	%fd33, %fd31, %fd32, %fd30;
	ld.global.nc.f64 	%fd34, [%rd10+-24];
	ld.shared.f64 	%fd35, [%r92+-24];
	fma.rn.f64 	%fd36, %fd34, %fd35, %fd33;
	ld.global.nc.f64 	%fd37, [%rd10+-16];
	ld.shared.f64 	%fd38, [%r92+-16];
	fma.rn.f64 	%fd39, %fd37, %fd38, %fd36;
	ld.global.nc.f64 	%fd40, [%rd10+-8];
	ld.shared.f64 	%fd41, [%r92+-8];
	fma.rn.f64 	%fd42, %fd40, %fd41, %fd39;
	ld.global.nc.f64 	%fd43, [%rd10];
	ld.shared.f64 	%fd44, [%r92];
	fma.rn.f64 	%fd45, %fd43, %fd44, %fd42;
	ld.global.nc.f64 	%fd46, [%rd10+8];
	ld.shared.f64 	%fd47, [%r92+8];
	fma.rn.f64 	%fd48, %fd46, %fd47, %fd45;
	ld.global.nc.f64 	%fd49, [%rd10+16];
	ld.shared.f64 	%fd50, [%r92+16];
	fma.rn.f64 	%fd51, %fd49, %fd50, %fd48;
	ld.global.nc.f64 	%fd52, [%rd10+24];
	ld.shared.f64 	%fd53, [%r92+24];
	fma.rn.f64 	%fd54, %fd52, %fd53, %fd51;
	ld.global.nc.f64 	%fd55, [%rd10+32];
	ld.shared.f64 	%fd56, [%r92+32];
	fma.rn.f64 	%fd57, %fd55, %fd56, %fd54;
	ld.global.nc.f64 	%fd58, [%rd10+40];
	ld.shared.f64 	%fd59, [%r92+40];
	fma.rn.f64 	%fd60, %fd58, %fd59, %fd57;
	ld.global.nc.f64 	%fd61, [%rd10+48];
	ld.shared.f64 	%fd62, [%r92+48];
	fma.rn.f64 	%fd63, %fd61, %fd62, %fd60;
	ld.global.nc.f64 	%fd64, [%rd10+56];
	ld.shared.f64 	%fd65, [%r92+56];
	fma.rn.f64 	%fd112, %fd64, %fd65, %fd63;
	add.s32 	%r94, %r94, 16;
	add.s32 	%r93, %r93, 16;
	add.s32 	%r92, %r92, 128;
	setp.ne.s32 	%p8, %r94, 0;
	@%p8 bra 	$L__BB0_10;
$L__BB0_11:
	setp.eq.s32 	%p9, %r20, 0;
	@%p9 bra 	$L__BB0_20;
	and.b32  	%r31, %r19, 7;
	setp.lt.u32 	%p10, %r20, 8;
	@%p10 bra 	$L__BB0_14;
	add.s32 	%r77, %r96, %r9;
	mul.wide.s32 	%rd11, %r77, 8;
	add.s64 	%rd12, %rd1, %rd11;
	ld.global.nc.f64 	%fd67, [%rd12];
	add.s32 	%r78, %r96, %r10;
	shl.b32 	%r79, %r78, 3;
	mov.u32 	%r80, data;
	add.s32 	%r81, %r80, %r79;
	ld.shared.f64 	%fd68, [%r81];
	fma.rn.f64 	%fd69, %fd67, %fd68, %fd112;
	ld.global.nc.f64 	%fd70, [%rd12+8];
	ld.shared.f64 	%fd71, [%r81+8];
	fma.rn.f64 	%fd72, %fd70, %fd71, %fd69;
	ld.global.nc.f64 	%fd73, [%rd12+16];
	ld.shared.f64 	%fd74, [%r81+16];
	fma.rn.f64 	%fd75, %fd73, %fd74, %fd72;
	ld.global.nc.f64 	%fd76, [%rd12+24];
	ld.shared.f64 	%fd77, [%r81+24];
	fma.rn.f64 	%fd78, %fd76, %fd77, %fd75;
	ld.global.nc.f64 	%fd79, [%rd12+32];
	ld.shared.f64 	%fd80, [%r81+32];
	fma.rn.f64 	%fd81, %fd79, %fd80, %fd78;
	ld.global.nc.f64 	%fd82, [%rd12+40];
	ld.shared.f64 	%fd83, [%r81+40];
	fma.rn.f64 	%fd84, %fd82, %fd83, %fd81;
	ld.global.nc.f64 	%fd85, [%rd12+48];
	ld.shared.f64 	%fd86, [%r81+48];
	fma.rn.f64 	%fd87, %fd85, %fd86, %fd84;
	ld.global.nc.f64 	%fd88, [%rd12+56];
	ld.shared.f64 	%fd89, [%r81+56];
	fma.rn.f64 	%fd112, %fd88, %fd89, %fd87;
	add.s32 	%r96, %r96, 8;
$L__BB0_14:
	setp.eq.s32 	%p11, %r31, 0;
	@%p11 bra 	$L__BB0_20;
	and.b32  	%r34, %r19, 3;
	setp.lt.u32 	%p12, %r31, 4;
	@%p12 bra 	$L__BB0_17;
	add.s32 	%r82, %r96, %r9;
	mul.wide.s32 	%rd13, %r82, 8;
	add.s64 	%rd14, %rd1, %rd13;
	ld.global.nc.f64 	%fd91, [%rd14];
	add.s32 	%r83, %r96, %r10;
	shl.b32 	%r84, %r83, 3;
	mov.u32 	%r85, data;
	add.s32 	%r86, %r85, %r84;
	ld.shared.f64 	%fd92, [%r86];
	fma.rn.f64 	%fd93, %fd91, %fd92, %fd112;
	ld.global.nc.f64 	%fd94, [%rd14+8];
	ld.shared.f64 	%fd95, [%r86+8];
	fma.rn.f64 	%fd96, %fd94, %fd95, %fd93;
	ld.global.nc.f64 	%fd97, [%rd14+16];
	ld.shared.f64 	%fd98, [%r86+16];
	fma.rn.f64 	%fd99, %fd97, %fd98, %fd96;
	ld.global.nc.f64 	%fd100, [%rd14+24];
	ld.shared.f64 	%fd101, [%r86+24];
	fma.rn.f64 	%fd112, %fd100, %fd101, %fd99;
	add.s32 	%r96, %r96, 4;
$L__BB0_17:
	setp.eq.s32 	%p13, %r34, 0;
	@%p13 bra 	$L__BB0_20;
	add.s32 	%r87, %r96, %r10;
	shl.b32 	%r88, %r87, 3;
	mov.u32 	%r89, data;
	add.s32 	%r100, %r89, %r88;
	add.s32 	%r99, %r96, %r9;
	neg.s32 	%r98, %r34;
$L__BB0_19:
	.pragma "nounroll";
	mul.wide.s32 	%rd15, %r99, 8;
	add.s64 	%rd16, %rd1, %rd15;
	ld.global.nc.f64 	%fd102, [%rd16];
	ld.shared.f64 	%fd103, [%r100];
	fma.rn.f64 	%fd112, %fd102, %fd103, %fd112;
	add.s32 	%r100, %r100, 8;
	add.s32 	%r99, %r99, 1;
	add.s32 	%r98, %r98, 1;
	setp.ne.s32 	%p14, %r98, 0;
	@%p14 bra 	$L__BB0_19;
$L__BB0_20:
	bar.sync 	0;
	cvta.to.global.u64 	%rd17, %rd5;
	mul.wide.s32 	%rd18, %r18, 8;
	add.s64 	%rd19, %rd17, %rd18;
	st.global.f64 	[%rd19], %fd112;
$L__BB0_21:
	ret;

}
	// .globl	_Z9multitakePKdPdPKjS3_S3_S3_j
.visible .entry _Z9multitakePKdPdPKjS3_S3_S3_j(
	.param .u64 .ptr .align 1 _Z9multitakePKdPdPKjS3_S3_S3_j_param_0,
	.param .u64 .ptr .align 1 _Z9multitakePKdPdPKjS3_S3_S3_j_param_1,
	.param .u64 .ptr .align 1 _Z9multitakePKdPdPKjS3_S3_S3_j_param_2,
	.param .u64 .ptr .align 1 _Z9multitakePKdPdPKjS3_S3_S3_j_param_3,
	.param .u64 .ptr .align 1 _Z9multitakePKdPdPKjS3_S3_S3_j_param_4,
	.param .u64 .ptr .align 1 _Z9multitakePKdPdPKjS3_S3_S3_j_param_5,
	.param .u32 _Z9multitakePKdPdPKjS3_S3_S3_j_param_6
)
{
	.reg .pred 	%p<11>;
	.reg .b32 	%r<236>;
	.reg .b64 	%rd<110>;
	.reg .b64 	%fd<2>;

	ld.param.u64 	%rd7, [_Z9multitakePKdPdPKjS3_S3_S3_j_param_0];
	ld.param.u64 	%rd8, [_Z9multitakePKdPdPKjS3_S3_S3_j_param_1];
	ld.param.u64 	%rd10, [_Z9multitakePKdPdPKjS3_S3_S3_j_param_2];
	ld.param.u64 	%rd11, [_Z9multitakePKdPdPKjS3_S3_S3_j_param_3];
	ld.param.u64 	%rd12, [_Z9multitakePKdPdPKjS3_S3_S3_j_param_4];
	ld.param.u64 	%rd13, [_Z9multitakePKdPdPKjS3_S3_S3_j_param_5];
	ld.param.u32 	%r48, [_Z9multitakePKdPdPKjS3_S3_S3_j_param_6];
	cvta.to.global.u64 	%rd1, %rd12;
	cvta.to.global.u64 	%rd2, %rd11;
	cvta.to.global.u64 	%rd3, %rd10;
	cvta.to.global.u64 	%rd4, %rd13;
	mov.u32 	%r49, %ntid.x;
	mov.u32 	%r50, %ctaid.x;
	mov.u32 	%r51, %tid.x;
	mad.lo.s32 	%r1, %r49, %r50, %r51;
	setp.eq.s32 	%p1, %r48, 0;
	mov.b64 	%rd109, 0;
	mov.u32 	%r233, %r1;
	@%p1 bra 	$L__BB1_14;
	and.b32  	%r2, %r48, 7;
	setp.lt.u32 	%p2, %r48, 8;
	mov.b32 	%r234, 0;
	mov.b32 	%r225, 1;
	mov.u32 	%r233, %r1;
	mov.u32 	%r224, %r48;
	@%p2 bra 	$L__BB1_5;
	add.s32 	%r211, %r48, -4;
	and.b32  	%r57, %r48, -8;
	neg.s32 	%r210, %r57;
	mov.b32 	%r234, 0;
	mov.b32 	%r225, 1;
	mov.u32 	%r233, %r1;
$L__BB1_3:
	.pragma "nounroll";
	add.s32 	%r58, %r211, 3;
	mul.wide.u32 	%rd14, %r58, 4;
	add.s64 	%rd15, %rd4, %rd14;
	ld.global.nc.u32 	%r59, [%rd15];
	div.u32 	%r60, %r233, %r59;
	mul.lo.s32 	%r61, %r60, %r59;
	sub.s32 	%r62, %r233, %r61;
	add.s64 	%rd16, %rd3, %rd14;
	ld.global.nc.u32 	%r63, [%rd16];
	add.s32 	%r64, %r63, %r62;
	mul.wide.u32 	%rd17, %r64, 4;
	add.s64 	%rd18, %rd2, %rd17;
	ld.global.nc.u32 	%r65, [%rd18];
	mad.lo.s32 	%r66, %r65, %r225, %r234;
	add.s64 	%rd19, %rd1, %rd14;
	ld.global.nc.u32 	%r67, [%rd19];
	mul.lo.s32 	%r68, %r67, %r225;
	add.s32 	%r69, %r211, 2;
	mul.wide.u32 	%rd20, %r69, 4;
	add.s64 	%rd21, %rd4, %rd20;
	ld.global.nc.u32 	%r70, [%rd21];
	div.u32 	%r71, %r60, %r70;
	mul.lo.s32 	%r72, %r71, %r70;
	sub.s32 	%r73, %r60, %r72;
	add.s64 	%rd22, %rd3, %rd20;
	ld.global.nc.u32 	%r74, [%rd22];
	add.s32 	%r75, %r74, %r73;
	mul.wide.u32 	%rd23, %r75, 4;
	add.s64 	%rd24, %rd2, %rd23;
	ld.global.nc.u32 	%r76, [%rd24];
	mad.lo.s32 	%r77, %r76, %r68, %r66;
	add.s64 	%rd25, %rd1, %rd20;
	ld.global.nc.u32 	%r78, [%rd25];
	mul.lo.s32 	%r79, %r78, %r68;
	add.s32 	%r80, %r211, 1;
	mul.wide.u32 	%rd26, %r80, 4;
	add.s64 	%rd27, %rd4, %rd26;
	ld.global.nc.u32 	%r81, [%rd27];
	div.u32 	%r82, %r71, %r81;
	mul.lo.s32 	%r83, %r82, %r81;
	sub.s32 	%r84, %r71, %r83;
	add.s64 	%rd28, %rd3, %rd26;
	ld.global.nc.u32 	%r85, [%rd28];
	add.s32 	%r86, %r85, %r84;
	mul.wide.u32 	%rd29, %r86, 4;
	add.s64 	%rd30, %rd2, %rd29;
	ld.global.nc.u32 	%r87, [%rd30];
	mad.lo.s32 	%r88, %r87, %r79, %r77;
	add.s64 	%rd31, %rd1, %rd26;
	ld.global.nc.u32 	%r89, [%rd31];
	mul.lo.s32 	%r90, %r89, %r79;
	add.s32 	%r91, %r211, -4;
	mul.wide.u32 	%rd32, %r211, 4;
	add.s64 	%rd33, %rd4, %rd32;
	ld.global.nc.u32 	%r92, [%rd33];
	div.u32 	%r93, %r82, %r92;
	mul.lo.s32 	%r94, %r93, %r92;
	sub.s32 	%r95, %r82, %r94;
	add.s64 	%rd34, %rd3, %rd32;
	ld.global.nc.u32 	%r96, [%rd34];
	add.s32 	%r97, %r96, %r95;
	mul.wide.u32 	%rd35, %r97, 4;
	add.s64 	%rd36, %rd2, %rd35;
	ld.global.nc.u32 	%r98, [%rd36];
	mad.lo.s32 	%r99, %r98, %r90, %r88;
	add.s64 	%rd37, %rd1, %rd32;
	ld.global.nc.u32 	%r100, [%rd37];
	mul.lo.s32 	%r101, %r100, %r90;
	add.s32 	%r102, %r211, -1;
	mul.wide.u32 	%rd38, %r102, 4;
	add.s64 	%rd39, %rd4, %rd38;
	ld.global.nc.u32 	%r103, [%rd39];
	div.u32 	%r104, %r93, %r103;
	mul.lo.s32 	%r105, %r104, %r103;
	sub.s32 	%r106, %r93, %r105;
	add.s64 	%rd40, %rd3, %rd38;
	ld.global.nc.u32 	%r107, [%rd40];
	add.s32 	%r108, %r107, %r106;
	mul.wide.u32 	%rd41, %r108, 4;
	add.s64 	%rd42, %rd2, %rd41;
	ld.global.nc.u32 	%r109, [%rd42];
	mad.lo.s32 	%r110, %r109, %r101, %r99;
	add.s64 	%rd43, %rd1, %rd38;
	ld.global.nc.u32 	%r111, [%rd43];
	mul.lo.s32 	%r112, %r111, %r101;
	add.s32 	%r113, %r211, -2;
	mul.wide.u32 	%rd44, %r113, 4;
	add.s64 	%rd45, %rd4, %rd44;
	ld.global.nc.u32 	%r114, [%rd45];
	div.u32 	%r115, %r104, %r114;
	mul.lo.s32 	%r116, %r115, %r114;
	sub.s32 	%r117, %r104, %r116;
	add.s64 	%rd46, %rd3, %rd44;
	ld.global.nc.u32 	%r118, [%rd46];
	add.s32 	%r119, %r118, %r117;
	mul.wide.u32 	%rd47, %r119, 4;
	add.s64 	%rd48, %rd2, %rd47;
	ld.global.nc.u32 	%r120, [%rd48];
	mad.lo.s32 	%r121, %r120, %r112, %r110;
	add.s64 	%rd49, %rd1, %rd44;
	ld.global.nc.u32 	%r122, [%rd49];
	mul.lo.s32 	%r123, %r122, %r112;
	add.s32 	%r124, %r211, -3;
	mul.wide.u32 	%rd50, %r124, 4;
	add.s64 	%rd51, %rd4, %rd50;
	ld.global.nc.u32 	%r125, [%rd51];
	div.u32 	%r126, %r115, %r125;
	mul.lo.s32 	%r127, %r126, %r125;
	sub.s32 	%r128, %r115, %r127;
	add.s64 	%rd52, %rd3, %rd50;
	ld.global.nc.u32 	%r129, [%rd52];
	add.s32 	%r130, %r129, %r128;
	mul.wide.u32 	%rd53, %r130, 4;
	add.s64 	%rd54, %rd2, %rd53;
	ld.global.nc.u32 	%r131, [%rd54];
	mad.lo.s32 	%r132, %r131, %r123, %r121;
	add.s64 	%rd55, %rd1, %rd50;
	ld.global.nc.u32 	%r133, [%rd55];
	mul.lo.s32 	%r134, %r133, %r123;
	mul.wide.u32 	%rd56, %r91, 4;
	add.s64 	%rd57, %rd4, %rd56;
	ld.global.nc.u32 	%r135, [%rd57];
	div.u32 	%r233, %r126, %r135;
	mul.lo.s32 	%r136, %r233, %r135;
	sub.s32 	%r137, %r126, %r136;
	add.s64 	%rd58, %rd3, %rd56;
	ld.global.nc.u32 	%r138, [%rd58];
	add.s32 	%r139, %r138, %r137;
	mul.wide.u32 	%rd59, %r139, 4;
	add.s64 	%rd60, %rd2, %rd59;
	ld.global.nc.u32 	%r140, [%rd60];
	mad.lo.s32 	%r234, %r140, %r134, %r132;
	add.s64 	%rd61, %rd1, %rd56;
	ld.global.nc.u32 	%r141, [%rd61];
	mul.lo.s32 	%r225, %r141, %r134;
	add.s32 	%r211, %r211, -8;
	add.s32 	%r210, %r210, 8;
	setp.ne.s32 	%p3, %r210, 0;
	@%p3 bra 	$L__BB1_3;
	add.s32 	%r224, %r211, 4;
$L__BB1_5:
	setp.eq.s32 	%p4, %r2, 0;
	@%p4 bra 	$L__BB1_13;
	and.b32  	%r22, %r48, 3;
	setp.lt.u32 	%p5, %r2, 4;
	@%p5 bra 	$L__BB1_8;
	add.s32 	%r143, %r224, -1;
	mul.wide.u32 	%rd62, %r143, 4;
	add.s64 	%rd63, %rd4, %rd62;
	ld.global.nc.u32 	%r144, [%rd63];
	div.u32 	%r145, %r233, %r144;
	mul.lo.s32 	%r146, %r145, %r144;
	sub.s32 	%r147, %r233, %r146;
	add.s64 	%rd64, %rd3, %rd62;
	ld.global.nc.u32 	%r148, [%rd64];
	add.s32 	%r149, %r148, %r147;
	mul.wide.u32 	%rd65, %r149, 4;
	add.s64 	%rd66, %rd2, %rd65;
	ld.global.nc.u32 	%r150, [%rd66];
	mad.lo.s32 	%r151, %r150, %r225, %r234;
	add.s64 	%rd67, %rd1, %rd62;
	ld.global.nc.u32 	%r152, [%rd67];
	mul.lo.s32 	%r153, %r152, %r225;
	add.s32 	%r154, %r224, -2;
	mul.wide.u32 	%rd68, %r154, 4;
	add.s64 	%rd69, %rd4, %rd68;
	ld.global.nc.u32 	%r155, [%rd69];
	div.u32 	%r156, %r145, %r155;
	mul.lo.s32 	%r157, %r156, %r155;
	sub.s32 	%r158, %r145, %r157;
	add.s64 	%rd70, %rd3, %rd68;
	ld.global.nc.u32 	%r159, [%rd70];
	add.s32 	%r160, %r159, %r158;
	mul.wide.u32 	%rd71, %r160, 4;
	add.s64 	%rd72, %rd2, %rd71;
	ld.global.nc.u32 	%r161, [%rd72];
	mad.lo.s32 	%r162, %r161, %r153, %r151;
	add.s64 	%rd73, %rd1, %rd68;
	ld.global.nc.u32 	%r163, [%rd73];
	mul.lo.s32 	%r164, %r163, %r153;
	add.s32 	%r165, %r224, -3;
	mul.wide.u32 	%rd74, %r165, 4;
	add.s64 	%rd75, %rd4, %rd74;
	ld.global.nc.u32 	%r166, [%rd75];
	div.u32 	%r167, %r156, %r166;
	mul.lo.s32 	%r168, %r167, %r166;
	sub.s32 	%r169, %r156, %r168;
	add.s64 	%rd76, %rd3, %rd74;
	ld.global.nc.u32 	%r170, [%rd76];
	add.s32 	%r171, %r170, %r169;
	mul.wide.u32 	%rd77, %r171, 4;
	add.s64 	%rd78, %rd2, %rd77;
	ld.global.nc.u32 	%r172, [%rd78];
	mad.lo.s32 	%r173, %r172, %r164, %r162;
	add.s64 	%rd79, %rd1, %rd74;
	ld.global.nc.u32 	%r174, [%rd79];
	mul.lo.s32 	%r175, %r174, %r164;
	add.s32 	%r224, %r224, -4;
	mul.wide.u32 	%rd80, %r224, 4;
	add.s64 	%rd81, %rd4, %rd80;
	ld.global.nc.u32 	%r176, [%rd81];
	div.u32 	%r233, %r167, %r176;
	mul.lo.s32 	%r177, %r233, %r176;
	sub.s32 	%r178, %r167, %r177;
	add.s64 	%rd82, %rd3, %rd80;
	ld.global.nc.u32 	%r179, [%rd82];
	add.s32 	%r180, %r179, %r178;
	mul.wide.u32 	%rd83, %r180, 4;
	add.s64 	%rd84, %rd2, %rd83;
	ld.global.nc.u32 	%r181, [%rd84];
	mad.lo.s32 	%r234, %r181, %r175, %r173;
	add.s64 	%rd85, %rd1, %rd80;
	ld.global.nc.u32 	%r182, [%rd85];
	mul.lo.s32 	%r225, %r182, %r175;
$L__BB1_8:
	setp.eq.s32 	%p6, %r22, 0;
	@%p6 bra 	$L__BB1_13;
	setp.eq.s32 	%p7, %r22, 1;
	@%p7 bra 	$L__BB1_11;
	add.s32 	%r184, %r224, -1;
	mul.wide.u32 	%rd86, %r184, 4;
	add.s64 	%rd87, %rd4, %rd86;
	ld.global.nc.u32 	%r185, [%rd87];
	div.u32 	%r186, %r233, %r185;
	mul.lo.s32 	%r187, %r186, %r185;
	sub.s32 	%r188, %r233, %r187;
	add.s64 	%rd88, %rd3, %rd86;
	ld.global.nc.u32 	%r189, [%rd88];
	add.s32 	%r190, %r189, %r188;
	mul.wide.u32 	%rd89, %r190, 4;
	add.s64 	%rd90, %rd2, %rd89;
	ld.global.nc.u32 	%r191, [%rd90];
	mad.lo.s32 	%r192, %r191, %r225, %r234;
	add.s64 	%rd91, %rd1, %rd86;
	ld.global.nc.u32 	%r193, [%rd91];
	mul.lo.s32 	%r194, %r193, %r225;
	add.s32 	%r224, %r224, -2;
	mul.wide.u32 	%rd92, %r224, 4;
	add.s64 	%rd93, %rd4, %rd92;
	ld.global.nc.u32 	%r195, [%rd93];
	div.u32 	%r233, %r186, %r195;
	mul.lo.s32 	%r196, %r233, %r195;
	sub.s32 	%r197, %r186, %r196;
	add.s64 	%rd94, %rd3, %rd92;
	ld.global.nc.u32 	%r198, [%rd94];
	add.s32 	%r199, %r198, %r197;
	mul.wide.u32 	%rd95, %r199, 4;
	add.s64 	%rd96, %rd2, %rd95;
	ld.global.nc.u32 	%r200, [%rd96];
	mad.lo.s32 	%r234, %r200, %r194, %r192;
	add.s64 	%rd97, %rd1, %rd92;
	ld.global.nc.u32 	%r201, [%rd97];
	mul.lo.s32 	%r225, %r201, %r194;
$L__BB1_11:
	and.b32  	%r202, %r48, 1;
	setp.eq.b32 	%p8, %r202, 1;
	not.pred 	%p9, %p8;
	@%p9 bra 	$L__BB1_13;
	add.s32 	%r203, %r224, -1;
	mul.wide.u32 	%rd98, %r203, 4;
	add.s64 	%rd99, %rd4, %rd98;
	ld.global.nc.u32 	%r204, [%rd99];
	div.u32 	%r43, %r233, %r204;
	mul.lo.s32 	%r205, %r43, %r204;
	sub.s32 	%r206, %r233, %r205;
	add.s64 	%rd100, %rd3, %rd98;
	ld.global.nc.u32 	%r207, [%rd100];
	add.s32 	%r208, %r207, %r206;
	mul.wide.u32 	%rd101, %r208, 4;
	add.s64 	%rd102, %rd2, %rd101;
	ld.global.nc.u32 	%r209, [%rd102];
	mad.lo.s32 	%r234, %r209, %r225, %r234;
	mov.u32 	%r233, %r43;
$L__BB1_13:
	cvt.u64.u32 	%rd109, %r234;
$L__BB1_14:
	setp.ne.s32 	%p10, %r233, 0;
	@%p10 bra 	$L__BB1_16;
	cvta.to.global.u64 	%rd103, %rd7;
	shl.b64 	%rd104, %rd109, 3;
	add.s64 	%rd105, %rd103, %rd104;
	ld.global.nc.f64 	%fd1, [%rd105];
	cvta.to.global.u64 	%rd106, %rd8;
	mul.wide.u32 	%rd107, %r1, 8;
	add.s64 	%rd108, %rd106, %rd107;
	st.global.f64 	[%rd108], %fd1;
$L__BB1_16:
	ret;

}


// ===== COMPILED SASS (sm_100) =====

	.target	sm_100

	.elftype	@"ET_EXEC"


//--------------------- .note.nv.tkinfo           --------------------------
	.section	.note.nv.tkinfo,"",@"SHT_NOTE"
	.sectionflags	@"SHF_NOTE_NV_TKINFO"
	.tkinfo
        /*0018*/ 	.word	0x00000002
        /*0030*/ 	.string	""
        /*0030*/ 	.string	"ptxas"
        /*0030*/ 	.string	"Cuda compilation tools, release 13.0, V13.0.88"
        /*0030*/ 	.string	"Build cuda_13.0.r13.0/compiler.36424714_0"
        /*0030*/ 	.string	"-arch sm_100 -m 64 "



//--------------------- .note.nv.cuinfo           --------------------------
	.section	.note.nv.cuinfo,"",@"SHT_NOTE"
	.sectionflags	@"SHF_NOTE_NV_CUINFO"
        /*0018*/ 	.short	0x0002
        /*001a*/ 	.short	0x0064
        /*001c*/ 	.short	0x0082
	.zero		2


//--------------------- .nv.info                  --------------------------
	.section	.nv.info,"",@"SHT_CUDA_INFO"
	.align	4


	//----- nvinfo : EIATTR_REGCOUNT
	.align		4
        /*0000*/ 	.byte	0x04, 0x2f
        /*0002*/ 	.short	(.L_1 - .L_0)
	.align		4
.L_0:
        /*0004*/ 	.word	index@(_Z21two_qubit_general_ptmPdS_PKdjjjjj)
        /*0008*/ 	.word	0x0000001e


	//----- nvinfo : EIATTR_FRAME_SIZE
	.align		4
.L_1:
        /*000c*/ 	.byte	0x04, 0x11
        /*000e*/ 	.short	(.L_3 - .L_2)
	.align		4
.L_2:
        /*0010*/ 	.word	index@(_Z21two_qubit_general_ptmPdS_PKdjjjjj)
        /*0014*/ 	.word	0x00000000


	//----- nvinfo : EIATTR_REGCOUNT
	.align		4
.L_3:
        /*0018*/ 	.byte	0x04, 0x2f
        /*001a*/ 	.short	(.L_5 - .L_4)
	.align		4
.L_4:
        /*001c*/ 	.word	index@(_Z9multitakePKdPdPKjS3_S3_S3_j)
        /*0020*/ 	.word	0x00000020


	//----- nvinfo : EIATTR_FRAME_SIZE
	.align		4
.L_5:
        /*0024*/ 	.byte	0x04, 0x11
        /*0026*/ 	.short	(.L_7 - .L_6)
	.align		4
.L_6:
        /*0028*/ 	.word	index@(_Z9multitakePKdPdPKjS3_S3_S3_j)
        /*002c*/ 	.word	0x00000000


	//----- nvinfo : EIATTR_MIN_STACK_SIZE
	.align		4
.L_7:
        /*0030*/ 	.byte	0x04, 0x12
        /*0032*/ 	.short	(.L_9 - .L_8)
	.align		4
.L_8:
        /*0034*/ 	.word	index@(_Z9multitakePKdPdPKjS3_S3_S3_j)
        /*0038*/ 	.word	0x00000000


	//----- nvinfo : EIATTR_MIN_STACK_SIZE
	.align		4
.L_9:
        /*003c*/ 	.byte	0x04, 0x12
        /*003e*/ 	.short	(.L_11 - .L_10)
	.align		4
.L_10:
        /*0040*/ 	.word	index@(_Z21two_qubit_general_ptmPdS_PKdjjjjj)
        /*0044*/ 	.word	0x00000000
.L_11:


//--------------------- .nv.compat                --------------------------
	.section	.nv.compat,"",@"SHT_CUDA_COMPAT_INFO"
	.align	4
        /*0000*/ 	.byte	0x02, 0x09, 0x00, 0x00, 0x02, 0x02, 0x01, 0x00, 0x02, 0x05, 0x05, 0x00, 0x03, 0x07, 0x01, 0x01
        /*0010*/ 	.byte	0x02, 0x03, 0x00, 0x00, 0x02, 0x06, 0x01, 0x00, 0x04, 0x0b, 0x08, 0x00, 0x01, 0x00, 0x00, 0x00
        /*0020*/ 	.byte	0x00, 0x00, 0x00, 0x00


//--------------------- .nv.info._Z9multitakePKdPdPKjS3_S3_S3_j --------------------------
	.section	.nv.info._Z9multitakePKdPdPKjS3_S3_S3_j,"",@"SHT_CUDA_INFO"
	.sectionflags	@""
	.align	4


	//----- nvinfo : EIATTR_CUDA_API_VERSION
	.align		4
        /*0000*/ 	.byte	0x04, 0x37
        /*0002*/ 	.short	(.L_13 - .L_12)
.L_12:
        /*0004*/ 	.word	0x00000082


	//----- nvinfo : EIATTR_KPARAM_INFO
	.align		4
.L_13:
        /*0008*/ 	.byte	0x04, 0x17
        /*000a*/ 	.short	(.L_15 - .L_14)
.L_14:
        /*000c*/ 	.word	0x00000000
        /*0010*/ 	.short	0x0006
        /*0012*/ 	.short	0x0030
        /*0014*/ 	.byte	0x00, 0xf0, 0x11, 0x00


	//----- nvinfo : EIATTR_KPARAM_INFO
	.align		4
.L_15:
        /*0018*/ 	.byte	0x04, 0x17
        /*001a*/ 	.short	(.L_17 - .L_16)
.L_16:
        /*001c*/ 	.word	0x00000000
        /*0020*/ 	.short	0x0005
        /*0022*/ 	.short	0x0028
        /*0024*/ 	.byte	0x00, 0xf5, 0x21, 0x00


	//----- nvinfo : EIATTR_KPARAM_INFO
	.align		4
.L_17:
        /*0028*/ 	.byte	0x04, 0x17
        /*002a*/ 	.short	(.L_19 - .L_18)
.L_18:
        /*002c*/ 	.word	0x00000000
        /*0030*/ 	.short	0x0004
        /*0032*/ 	.short	0x0020
        /*0034*/ 	.byte	0x00, 0xf5, 0x21, 0x00


	//----- nvinfo : EIATTR_KPARAM_INFO
	.align		4
.L_19:
        /*0038*/ 	.byte	0x04, 0x17
        /*003a*/ 	.short	(.L_21 - .L_20)
.L_20:
        /*003c*/ 	.word	0x00000000
        /*0040*/ 	.short	0x0003
        /*0042*/ 	.short	0x0018
        /*0044*/ 	.byte	0x00, 0xf5, 0x21, 0x00


	//----- nvinfo : EIATTR_KPARAM_INFO
	.align		4
.L_21:
        /*0048*/ 	.byte	0x04, 0x17
        /*004a*/ 	.short	(.L_23 - .L_22)
.L_22:
        /*004c*/ 	.word	0x00000000
        /*0050*/ 	.short	0x0002
        /*0052*/ 	.short	0x0010
        /*0054*/ 	.byte	0x00, 0xf5, 0x21, 0x00


	//----- nvinfo : EIATTR_KPARAM_INFO
	.align		4
.L_23:
        /*0058*/ 	.byte	0x04, 0x17
        /*005a*/ 	.short	(.L_25 - .L_24)
.L_24:
        /*005c*/ 	.word	0x00000000
        /*0060*/ 	.short	0x0001
        /*0062*/ 	.short	0x0008
        /*0064*/ 	.byte	0x00, 0xf5, 0x21, 0x00


	//----- nvinfo : EIATTR_KPARAM_INFO
	.align		4
.L_25:
        /*0068*/ 	.byte	0x04, 0x17
        /*006a*/ 	.short	(.L_27 - .L_26)
.L_26:
        /*006c*/ 	.word	0x00000000
        /*0070*/ 	.short	0x0000
        /*0072*/ 	.short	0x0000
        /*0074*/ 	.byte	0x00, 0xf5, 0x21, 0x00


	//----- nvinfo : EIATTR_SPARSE_MMA_MASK
	.align		4
.L_27:
        /*0078*/ 	.byte	0x03, 0x50
        /*007a*/ 	.short	0x0000


	//----- nvinfo : EIATTR_MAXREG_COUNT
	.align		4
        /*007c*/ 	.byte	0x03, 0x1b
        /*007e*/ 	.short	0x00ff


	//----- nvinfo : EIATTR_MERCURY_ISA_VERSION
	.align		4
        /*0080*/ 	.byte	0x03, 0x5f
        /*0082*/ 	.short	0x0101


	//----- nvinfo : EIATTR_VRC_CTA_INIT_COUNT
	.align		4
        /*0084*/ 	.byte	0x02, 0x4a
	.zero		1
	.zero		1


	//----- nvinfo : EIATTR_EXIT_INSTR_OFFSETS
	.align		4
        /*0088*/ 	.byte	0x04, 0x1c
        /*008a*/ 	.short	(.L_29 - .L_28)


	//   ....[0]....
.L_28:
        /*008c*/ 	.word	0x000021c0


	//   ....[1]....
        /*0090*/ 	.word	0x00002240


	//----- nvinfo : EIATTR_CBANK_PARAM_SIZE
	.align		4
.L_29:
        /*0094*/ 	.byte	0x03, 0x19
        /*0096*/ 	.short	0x0034


	//----- nvinfo : EIATTR_PARAM_CBANK
	.align		4
        /*0098*/ 	.byte	0x04, 0x0a
        /*009a*/ 	.short	(.L_31 - .L_30)
	.align		4
.L_30:
        /*009c*/ 	.word	index@(.nv.constant0._Z9multitakePKdPdPKjS3_S3_S3_j)
        /*00a0*/ 	.short	0x0380
        /*00a2*/ 	.short	0x0034


	//----- nvinfo : EIATTR_SW_WAR
	.align		4
.L_31:
        /*00a4*/ 	.byte	0x04, 0x36
        /*00a6*/ 	.short	(.L_33 - .L_32)
.L_32:
        /*00a8*/ 	.word	0x00000008
.L_33:


//--------------------- .nv.info._Z21two_qubit_general_ptmPdS_PKdjjjjj --------------------------
	.section	.nv.info._Z21two_qubit_general_ptmPdS_PKdjjjjj,"",@"SHT_CUDA_INFO"
	.sectionflags	@""
	.align	4


	//----- nvinfo : EIATTR_CUDA_API_VERSION
	.align		4
        /*0000*/ 	.byte	0x04, 0x37
        /*0002*/ 	.short	(.L_35 - .L_34)
.L_34:
        /*0004*/ 	.word	0x00000082


	//----- nvinfo : EIATTR_KPARAM_INFO
	.align		4
.L_35:
        /*0008*/ 	.byte	0x04, 0x17
        /*000a*/ 	.short	(.L_37 - .L_36)
.L_36:
        /*000c*/ 	.word	0x00000000
        /*0010*/ 	.short	0x0007
        /*0012*/ 	.short	0x0028
        /*0014*/ 	.byte	0x00, 0xf0, 0x11, 0x00


	//----- nvinfo : EIATTR_KPARAM_INFO
	.align		4
.L_37:
        /*0018*/ 	.byte	0x04, 0x17
        /*001a*/ 	.short	(.L_39 - .L_38)
.L_38:
        /*001c*/ 	.word	0x00000000
        /*0020*/ 	.short	0x0006
        /*0022*/ 	.short	0x0024
        /*0024*/ 	.byte	0x00, 0xf0, 0x11, 0x00


	//----- nvinfo : EIATTR_KPARAM_INFO
	.align		4
.L_39:
        /*0028*/ 	.byte	0x04, 0x17
        /*002a*/ 	.short	(.L_41 - .L_40)
.L_40:
        /*002c*/ 	.word	0x00000000
        /*0030*/ 	.short	0x0005
        /*0032*/ 	.short	0x0020
        /*0034*/ 	.byte	0x00, 0xf0, 0x11, 0x00


	//----- nvinfo : EIATTR_KPARAM_INFO
	.align		4
.L_41:
        /*0038*/ 	.byte	0x04, 0x17
        /*003a*/ 	.short	(.L_43 - .L_42)
.L_42:
        /*003c*/ 	.word	0x00000000
        /*0040*/ 	.short	0x0004
        /*0042*/ 	.short	0x001c
        /*0044*/ 	.byte	0x00, 0xf0, 0x11, 0x00


	//----- nvinfo : EIATTR_KPARAM_INFO
	.align		4
.L_43:
        /*0048*/ 	.byte	0x04, 0x17
        /*004a*/ 	.short	(.L_45 - .L_44)
.L_44:
        /*004c*/ 	.word	0x00000000
        /*0050*/ 	.short	0x0003
        /*0052*/ 	.short	0x0018
        /*0054*/ 	.byte	0x00, 0xf0, 0x11, 0x00


	//----- nvinfo : EIATTR_KPARAM_INFO
	.align		4
.L_45:
        /*0058*/ 	.byte	0x04, 0x17
        /*005a*/ 	.short	(.L_47 - .L_46)
.L_46:
        /*005c*/ 	.word	0x00000000
        /*0060*/ 	.short	0x0002
        /*0062*/ 	.short	0x0010
        /*0064*/ 	.byte	0x00, 0xf5, 0x21, 0x00


	//----- nvinfo : EIATTR_KPARAM_INFO
	.align		4
.L_47:
        /*0068*/ 	.byte	0x04, 0x17
        /*006a*/ 	.short	(.L_49 - .L_48)
.L_48:
        /*006c*/ 	.word	0x00000000
        /*0070*/ 	.short	0x0001
        /*0072*/ 	.short	0x0008
        /*0074*/ 	.byte	0x00, 0xf5, 0x21, 0x00


	//----- nvinfo : EIATTR_KPARAM_INFO
	.align		4
.L_49:
        /*0078*/ 	.byte	0x04, 0x17
        /*007a*/ 	.short	(.L_51 - .L_50)
.L_50:
        /*007c*/ 	.word	0x00000000
        /*0080*/ 	.short	0x0000
        /*0082*/ 	.short	0x0000
        /*0084*/ 	.byte	0x00, 0xf5, 0x21, 0x00


	//----- nvinfo : EIATTR_SPARSE_MMA_MASK
	.align		4
.L_51:
        /*0088*/ 	.byte	0x03, 0x50
        /*008a*/ 	.short	0x0000


	//----- nvinfo : EIATTR_MAXREG_COUNT
	.align		4
        /*008c*/ 	.byte	0x03, 0x1b
        /*008e*/ 	.short	0x00ff


	//----- nvinfo : EIATTR_NUM_BARRIERS
	.align		4
        /*0090*/ 	.byte	0x02, 0x4c
        /*0092*/ 	.byte	0x01
	.zero		1


	//----- nvinfo : EIATTR_MERCURY_ISA_VERSION
	.align		4
        /*0094*/ 	.byte	0x03, 0x5f
        /*0096*/ 	.short	0x0101


	//----- nvinfo : EIATTR_VRC_CTA_INIT_COUNT
	.align		4
        /*0098*/ 	.byte	0x02, 0x4a
	.zero		1
	.zero		1


	//----- nvinfo : EIATTR_EXIT_INSTR_OFFSETS
	.align		4
        /*009c*/ 	.byte	0x04, 0x1c
        /*009e*/ 	.short	(.L_53 - .L_52)


	//   ....[0]....
.L_52:
        /*00a0*/ 	.word	0x00000670


	//   ....[1]....
        /*00a4*/ 	.word	0x00001150


	//----- nvinfo : EIATTR_CRS_STACK_SIZE
	.align		4
.L_53:
        /*00a8*/ 	.byte	0x04, 0x1e
        /*00aa*/ 	.short	(.L_55 - .L_54)
.L_54:
        /*00ac*/ 	.word	0x00000000


	//----- nvinfo : EIATTR_CBANK_PARAM_SIZE
	.align		4
.L_55:
        /*00b0*/ 	.byte	0x03, 0x19
        /*00b2*/ 	.short	0x002c


	//----- nvinfo : EIATTR_PARAM_CBANK
	.align		4
        /*00b4*/ 	.byte	0x04, 0x0a
        /*00b6*/ 	.short	(.L_57 - .L_56)
	.align		4
.L_56:
        /*00b8*/ 	.word	index@(.nv.constant0._Z21two_qubit_general_ptmPdS_PKdjjjjj)
        /*00bc*/ 	.short	0x0380
        /*00be*/ 	.short	0x002c


	//----- nvinfo : EIATTR_SW_WAR
	.align		4
.L_57:
        /*00c0*/ 	.byte	0x04, 0x36
        /*00c2*/ 	.short	(.L_59 - .L_58)
.L_58:
        /*00c4*/ 	.word	0x00000008
.L_59:


//--------------------- .nv.callgraph             --------------------------
	.section	.nv.callgraph,"",@"SHT_CUDA_CALLGRAPH"
	.align	4
	.sectionentsize	8
	.align		4
        /*0000*/ 	.word	0x00000000
	.align		4
        /*0004*/ 	.word	0xffffffff
	.align		4
        /*0008*/ 	.word	0x00000000
	.align		4
        /*000c*/ 	.word	0xfffffffe
	.align		4
        /*0010*/ 	.word	0x00000000
	.align		4
        /*0014*/ 	.word	0xfffffffd
	.align		4
        /*0018*/ 	.word	0x00000000
	.align		4
        /*001c*/ 	.word	0xfffffffc


//--------------------- .text._Z9multitakePKdPdPKjS3_S3_S3_j --------------------------
	.section	.text._Z9multitakePKdPdPKjS3_S3_S3_j,"ax",@progbits
	.align	128
        .global         _Z9multitakePKdPdPKjS3_S3_S3_j
        .type           _Z9multitakePKdPdPKjS3_S3_S3_j,@function
        .size           _Z9multitakePKdPdPKjS3_S3_S3_j,(.L_x_24 - _Z9multitakePKdPdPKjS3_S3_S3_j)
        .other          _Z9multitakePKdPdPKjS3_S3_S3_j,@"STO_CUDA_ENTRY STV_DEFAULT"
_Z9multitakePKdPdPKjS3_S3_S3_j:
.text._Z9multitakePKdPdPKjS3_S3_S3_j:
[----:B------:R-:W-:Y:S01]  /*0000*/  LDC R1, c[0x0][0x37c] ;  /* 0x0000df00ff017b82 */ /* 0x000fe20000000800 */
[----:B------:R-:W0:Y:S01]  /*0010*/  S2R R2, SR_CTAID.X ;  /* 0x0000000000027919 */ /* 0x000e220000002500 */
[----:B------:R-:W1:Y:S01]  /*0020*/  LDCU UR5, c[0x0][0x3b0] ;  /* 0x00007600ff0577ac */ /* 0x000e620008000800 */
[----:B------:R-:W-:Y:S01]  /*0030*/  CS2R R4, SRZ ;  /* 0x0000000000047805 */ /* 0x000fe2000001ff00 */
[----:B------:R-:W0:Y:S01]  /*0040*/  S2R R3, SR_TID.X ;  /* 0x0000000000037919 */ /* 0x000e220000002100 */
[----:B------:R-:W0:Y:S01]  /*0050*/  LDCU UR4, c[0x0][0x360] ;  /* 0x00006c00ff0477ac */ /* 0x000e220008000800 */
[----:B------:R-:W2:Y:S01]  /*0060*/  LDCU.64 UR8, c[0x0][0x358] ;  /* 0x00006b00ff0877ac */ /* 0x000ea20008000a00 */
[----:B-1----:R-:W-:Y:S01]  /*0070*/  UISETP.NE.AND UP0, UPT, UR5, URZ, UPT ;  /* 0x000000ff0500728c */ /* 0x002fe2000bf05270 */
[----:B0-----:R-:W-:-:S05]  /*0080*/  IMAD R2, R2, UR4, R3 ;  /* 0x0000000402027c24 */ /* 0x001fca000f8e0203 */
[----:B------:R-:W-:-:S03]  /*0090*/  MOV R19, R2 ;  /* 0x0000000200137202 */ /* 0x000fc60000000f00 */
[----:B--2---:R-:W-:Y:S05]  /*00a0*/  BRA.U !UP0, `(.L_x_0) ;  /* 0x0000002108407547 */ /* 0x004fea000b800000 */
[----:B------:R-:W0:Y:S01]  /*00b0*/  LDCU UR4, c[0x0][0x3b0] ;  /* 0x00007600ff0477ac */ /* 0x000e220008000800 */
[----:B------:R-:W-:Y:S01]  /*00c0*/  HFMA2 R23, -RZ, RZ, 0, 0 ;  /* 0x00000000ff177431 */ /* 0x000fe200000001ff */
[----:B------:R-:W-:Y:S01]  /*00d0*/  MOV R22, 0x1 ;  /* 0x0000000100167802 */ /* 0x000fe20000000f00 */
[----:B------:R-:W-:Y:S01]  /*00e0*/  UISETP.GE.U32.AND UP0, UPT, UR5, 0x8, UPT ;  /* 0x000000080500788c */ /* 0x000fe2000bf06070 */
[----:B------:R-:W-:Y:S01]  /*00f0*/  MOV R19, R2 ;  /* 0x0000000200137202 */ /* 0x000fe20000000f00 */
[----:B------:R-:W-:Y:S01]  /*0100*/  ULOP3.LUT UR6, UR5, 0x7, URZ, 0xc0, !UPT ;  /* 0x0000000705067892 */ /* 0x000fe2000f8ec0ff */
[----:B0-----:R-:W-:-:S06]  /*0110*/  IMAD.U32 R3, RZ, RZ, UR4 ;  /* 0x00000004ff037e24 */ /* 0x001fcc000f8e00ff */
[----:B------:R-:W-:Y:S05]  /*0120*/  BRA.U !UP0, `(.L_x_1) ;  /* 0x0000001108387547 */ /* 0x000fea000b800000 */
[----:B------:R-:W0:Y:S01]  /*0130*/  LDC.64 R16, c[0x0][0x390] ;  /* 0x0000e400ff107b82 */ /* 0x000e220000000a00 */
[----:B------:R-:W-:Y:S01]  /*0140*/  UIADD3 UR7, UPT, UPT, UR5, -0x4, URZ ;  /* 0xfffffffc05077890 */ /* 0x000fe2000fffe0ff */
[----:B------:R-:W-:Y:S01]  /*0150*/  MOV R23, RZ ;  /* 0x000000ff00177202 */ /* 0x000fe20000000f00 */
[----:B------:R-:W-:Y:S01]  /*0160*/  ULOP3.LUT UR4, UR5, 0xfffffff8, URZ, 0xc0, !UPT ;  /* 0xfffffff805047892 */ /* 0x000fe2000f8ec0ff */
[----:B------:R-:W-:Y:S02]  /*0170*/  MOV R22, 0x1 ;  /* 0x0000000100167802 */ /* 0x000fe40000000f00 */
[----:B------:R-:W-:Y:S01]  /*0180*/  MOV R19, R2 ;  /* 0x0000000200137202 */ /* 0x000fe20000000f00 */
[----:B------:R-:W-:Y:S01]  /*0190*/  UIADD3 UR4, UPT, UPT, -UR4, URZ, URZ ;  /* 0x000000ff04047290 */ /* 0x000fe2000fffe1ff */
[----:B------:R-:W1:Y:S01]  /*01a0*/  LDC.64 R14, c[0x0][0x398] ;  /* 0x0000e600ff0e7b82 */ /* 0x000e620000000a00 */
[----:B------:R-:W-:-:S07]  /*01b0*/  MOV R0, UR7 ;  /* 0x0000000700007c02 */ /* 0x000fce0008000f00 */
[----:B------:R-:W2:Y:S08]  /*01c0*/  LDC.64 R12, c[0x0][0x3a0] ;  /* 0x0000e800ff0c7b82 */ /* 0x000eb00000000a00 */
[----:B------:R-:W3:Y:S02]  /*01d0*/  LDC.64 R10, c[0x0][0x3a8] ;  /* 0x0000ea00ff0a7b82 */ /* 0x000ee40000000a00 */
.L_x_2:
[----:B------:R-:W-:-:S04]  /*01e0*/  VIADD R29, R0, 0x3 ;  /* 0x00000003001d7836 */ /* 0x000fc80000000000 */
[----:B---3--:R-:W-:-:S05]  /*01f0*/  IMAD.WIDE.U32 R6, R29, 0x4, R10 ;  /* 0x000000041d067825 */ /* 0x008fca00078e000a */
[----:B------:R3:W4:Y:S01]  /*0200*/  LDG.E.CONSTANT R18, desc[UR8][R6.64] ;  /* 0x0000000806127981 */ /* 0x000722000c1e9900 */
[C---:B------:R-:W-:Y:S02]  /*0210*/  IADD3 R4, PT, PT, R0.reuse, 0x1, RZ ;  /* 0x0000000100047810 */ /* 0x040fe40007ffe0ff */
[----:B------:R-:W-:-:S03]  /*0220*/  IADD3 R3, PT, PT, R0, 0x2, RZ ;  /* 0x0000000200037810 */ /* 0x000fc60007ffe0ff */
[----:B------:R-:W-:-:S04]  /*0230*/  IMAD.WIDE.U32 R8, R4, 0x4, R10 ;  /* 0x0000000404087825 */ /* 0x000fc800078e000a */
[----:B------:R-:W-:Y:S01]  /*0240*/  IMAD.WIDE.U32 R20, R3, 0x4, R10 ;  /* 0x0000000403147825 */ /* 0x000fe200078e000a */
[----:B------:R-:W5:Y:S05]  /*0250*/  LDG.E.CONSTANT R28, desc[UR8][R8.64] ;  /* 0x00000008081c7981 */ /* 0x000f6a000c1e9900 */
[----:B------:R-:W2:Y:S01]  /*0260*/  LDG.E.CONSTANT R21, desc[UR8][R20.64] ;  /* 0x0000000814157981 */ /* 0x000ea2000c1e9900 */
[----:B---3--:R-:W-:Y:S01]  /*0270*/  HFMA2 R6, -RZ, RZ, 0, 0 ;  /* 0x00000000ff067431 */ /* 0x008fe200000001ff */
[----:B----4-:R-:W3:Y:S08]  /*0280*/  I2F.U32.RP R24, R18 ;  /* 0x0000001200187306 */ /* 0x010ef00000209000 */
[----:B---3--:R-:W3:Y:S08]  /*0290*/  MUFU.RCP R24, R24 ;  /* 0x0000001800187308 */ /* 0x008ef00000001000 */
[----:B-----5:R-:W4:Y:S01]  /*02a0*/  I2F.U32.RP R5, R28 ;  /* 0x0000001c00057306 */ /* 0x020f220000209000 */
[----:B---3--:R-:W-:-:S07]  /*02b0*/  IADD3 R25, PT, PT, R24, 0xffffffe, RZ ;  /* 0x0ffffffe18197810 */ /* 0x008fce0007ffe0ff */
[----:B------:R-:W3:Y:S08]  /*02c0*/  F2I.FTZ.U32.TRUNC.NTZ R7, R25 ;  /* 0x0000001900077305 */ /* 0x000ef0000021f000 */
[----:B----4-:R-:W4:Y:S01]  /*02d0*/  MUFU.RCP R5, R5 ;  /* 0x0000000500057308 */ /* 0x010f220000001000 */
[----:B------:R-:W-:-:S05]  /*02e0*/  IADD3 R27, PT, PT, RZ, -R18, RZ ;  /* 0x80000012ff1b7210 */ /* 0x000fca0007ffe0ff */
[----:B---3--:R-:W-:Y:S02]  /*02f0*/  IMAD R27, R27, R7, RZ ;  /* 0x000000071b1b7224 */ /* 0x008fe400078e02ff */
[----:B--2---:R-:W2:Y:S02]  /*0300*/  I2F.U32.RP R26, R21 ;  /* 0x00000015001a7306 */ /* 0x004ea40000209000 */
[----:B------:R-:W-:Y:S01]  /*0310*/  IMAD.HI.U32 R24, R7, R27, R6 ;  /* 0x0000001b07187227 */ /* 0x000fe200078e0006 */
[----:B----4-:R-:W-:-:S05]  /*0320*/  IADD3 R20, PT, PT, R5, 0xffffffe, RZ ;  /* 0x0ffffffe05147810 */ /* 0x010fca0007ffe0ff */
[----:B------:R-:W3:Y:S01]  /*0330*/  F2I.FTZ.U32.TRUNC.NTZ R7, R20 ;  /* 0x0000001400077305 */ /* 0x000ee2000021f000 */
[----:B------:R-:W-:-:S07]  /*0340*/  IADD3 R25, PT, PT, RZ, -R28, RZ ;  /* 0x8000001cff197210 */ /* 0x000fce0007ffe0ff */
[----:B--2---:R-:W2:Y:S01]  /*0350*/  MUFU.RCP R26, R26 ;  /* 0x0000001a001a7308 */ /* 0x004ea20000001000 */
[----:B---3--:R-:W-:-:S04]  /*0360*/  IMAD R25, R25, R7, RZ ;  /* 0x0000000719197224 */ /* 0x008fc800078e02ff */
[----:B------:R-:W-:-:S04]  /*0370*/  IMAD.HI.U32 R25, R7, R25, R6 ;  /* 0x0000001907197227 */ /* 0x000fc800078e0006 */
[----:B------:R-:W-:-:S05]  /*0380*/  IMAD.WIDE.U32 R6, R0, 0x4, R10 ;  /* 0x0000000400067825 */ /* 0x000fca00078e000a */
[----:B------:R3:W4:Y:S01]  /*0390*/  LDG.E.CONSTANT R20, desc[UR8][R6.64] ;  /* 0x0000000806147981 */ /* 0x000722000c1e9900 */
[----:B--2---:R-:W-:-:S04]  /*03a0*/  VIADD R8, R26, 0xffffffe ;  /* 0x0ffffffe1a087836 */ /* 0x004fc80000000000 */
[----:B------:R2:W5:Y:S01]  /*03b0*/  F2I.FTZ.U32.TRUNC.NTZ R9, R8 ;  /* 0x0000000800097305 */ /* 0x000562000021f000 */
[----:B------:R-:W-:Y:S01]  /*03c0*/  IADD3 R5, PT, PT, RZ, -R21, RZ ;  /* 0x80000015ff057210 */ /* 0x000fe20007ffe0ff */
[----:B------:R-:W-:-:S04]  /*03d0*/  IMAD.HI.U32 R24, R24, R19, RZ ;  /* 0x0000001318187227 */ /* 0x000fc800078e00ff */
[----:B--2---:R-:W-:Y:S02]  /*03e0*/  IMAD.MOV.U32 R8, RZ, RZ, RZ ;  /* 0x000000ffff087224 */ /* 0x004fe400078e00ff */
[----:B-----5:R-:W-:-:S04]  /*03f0*/  IMAD R5, R5, R9, RZ ;  /* 0x0000000905057224 */ /* 0x020fc800078e02ff */
[----:B------:R-:W-:Y:S01]  /*0400*/  IMAD.HI.U32 R5, R9, R5, R8 ;  /* 0x0000000509057227 */ /* 0x000fe200078e0008 */
[----:B------:R-:W-:-:S05]  /*0410*/  IADD3 R9, PT, PT, -R24, RZ, RZ ;  /* 0x000000ff18097210 */ /* 0x000fca0007ffe1ff */
[----:B------:R-:W-:-:S05]  /*0420*/  IMAD R9, R18, R9, R19 ;  /* 0x0000000912097224 */ /* 0x000fca00078e0213 */
[----:B------:R-:W-:Y:S02]  /*0430*/  ISETP.GE.U32.AND P0, PT, R9, R18, PT ;  /* 0x000000120900720c */ /* 0x000fe40003f06070 */
[----:B------:R-:W-:-:S11]  /*0440*/  ISETP.NE.U32.AND P2, PT, R18, RZ, PT ;  /* 0x000000ff1200720c */ /* 0x000fd60003f45070 */
[----:B------:R-:W-:-:S04]  /*0450*/  @P0 IADD3 R9, PT, PT, -R18, R9, RZ ;  /* 0x0000000912090210 */ /* 0x000fc80007ffe1ff */
[----:B------:R-:W-:Y:S02]  /*0460*/  ISETP.GE.U32.AND P1, PT, R9, R18, PT ;  /* 0x000000120900720c */ /* 0x000fe40003f26070 */
[----:B------:R-:W-:Y:S01]  /*0470*/  @P0 IADD3 R24, PT, PT, R24, 0x1, RZ ;  /* 0x0000000118180810 */ /* 0x000fe20007ffe0ff */
[----:B0-----:R-:W-:-:S10]  /*0480*/  IMAD.WIDE.U32 R8, R29, 0x4, R16 ;  /* 0x000000041d087825 */ /* 0x001fd400078e0010 */
[----:B------:R-:W-:Y:S02]  /*0490*/  @P1 IADD3 R24, PT, PT, R24, 0x1, RZ ;  /* 0x0000000118181810 */ /* 0x000fe40007ffe0ff */
[----:B------:R-:W-:-:S05]  /*04a0*/  @!P2 LOP3.LUT R24, RZ, R18, RZ, 0x33, !PT ;  /* 0x00000012ff18a212 */ /* 0x000fca00078e33ff */
[----:B---3--:R-:W-:-:S04]  /*04b0*/  IMAD.MOV R6, RZ, RZ, -R24 ;  /* 0x000000ffff067224 */ /* 0x008fc800078e0a18 */
[----:B------:R-:W-:Y:S02]  /*04c0*/  IMAD R18, R18, R6, R19 ;  /* 0x0000000612127224 */ /* 0x000fe400078e0213 */
[----:B------:R0:W2:Y:S01]  /*04d0*/  LDG.E.CONSTANT R19, desc[UR8][R8.64] ;  /* 0x0000000808137981 */ /* 0x0000a2000c1e9900 */
[----:B------:R-:W-:-:S05]  /*04e0*/  IMAD.HI.U32 R6, R5, R24, RZ ;  /* 0x0000001805067227 */ /* 0x000fca00078e00ff */
[----:B------:R-:W-:-:S05]  /*04f0*/  IADD3 R26, PT, PT, -R6, RZ, RZ ;  /* 0x000000ff061a7210 */ /* 0x000fca0007ffe1ff */
[----:B------:R-:W-:-:S05]  /*0500*/  IMAD R26, R21, R26, R24 ;  /* 0x0000001a151a7224 */ /* 0x000fca00078e0218 */
[----:B------:R-:W-:Y:S02]  /*0510*/  ISETP.GE.U32.AND P0, PT, R26, R21, PT ;  /* 0x000000151a00720c */ /* 0x000fe40003f06070 */
[----:B------:R-:W-:-:S11]  /*0520*/  ISETP.NE.U32.AND P2, PT, R21, RZ, PT ;  /* 0x000000ff1500720c */ /* 0x000fd60003f45070 */
[----:B------:R-:W-:-:S04]  /*0530*/  @P0 IADD3 R26, PT, PT, -R21, R26, RZ ;  /* 0x0000001a151a0210 */ /* 0x000fc80007ffe1ff */
[----:B------:R-:W-:Y:S02]  /*0540*/  ISETP.GE.U32.AND P1, PT, R26, R21, PT ;  /* 0x000000151a00720c */ /* 0x000fe40003f26070 */
[----:B------:R-:W-:-:S11]  /*0550*/  @P0 IADD3 R6, PT, PT, R6, 0x1, RZ ;  /* 0x0000000106060810 */ /* 0x000fd60007ffe0ff */
[----:B------:R-:W-:Y:S02]  /*0560*/  @P1 IADD3 R6, PT, PT, R6, 0x1, RZ ;  /* 0x0000000106061810 */ /* 0x000fe40007ffe0ff */
[----:B------:R-:W-:-:S05]  /*0570*/  @!P2 LOP3.LUT R6, RZ, R21, RZ, 0x33, !PT ;  /* 0x00000015ff06a212 */ /* 0x000fca00078e33ff */
[----:B------:R-:W-:-:S04]  /*0580*/  IMAD.HI.U32 R7, R25, R6, RZ ;  /* 0x0000000619077227 */ /* 0x000fc800078e00ff */
[----:B------:R-:W-:-:S04]  /*0590*/  IMAD.MOV R5, RZ, RZ, -R7 ;  /* 0x000000ffff057224 */ /* 0x000fc800078e0a07 */
[----:B------:R-:W-:-:S05]  /*05a0*/  IMAD R5, R28, R5, R6 ;  /* 0x000000051c057224 */ /* 0x000fca00078e0206 */
[----:B------:R-:W-:Y:S02]  /*05b0*/  ISETP.GE.U32.AND P0, PT, R5, R28, PT ;  /* 0x0000001c0500720c */ /* 0x000fe40003f06070 */
[----:B------:R-:W-:-:S05]  /*05c0*/  IADD3 R25, PT, PT, -R6, RZ, RZ ;  /* 0x000000ff06197210 */ /* 0x000fca0007ffe1ff */
[----:B------:R-:W-:-:S06]  /*05d0*/  IMAD R21, R21, R25, R24 ;  /* 0x0000001915157224 */ /* 0x000fcc00078e0218 */
[----:B------:R-:W-:-:S04]  /*05e0*/  @P0 IADD3 R5, PT, PT, -R28, R5, RZ ;  /* 0x000000051c050210 */ /* 0x000fc80007ffe1ff */
[----:B------:R-:W-:Y:S02]  /*05f0*/  ISETP.GE.U32.AND P1, PT, R5, R28, PT ;  /* 0x0000001c0500720c */ /* 0x000fe40003f26070 */
[----:B------:R-:W-:Y:S02]  /*0600*/  IADD3 R5, PT, PT, R0, -0x1, RZ ;  /* 0xffffffff00057810 */ /* 0x000fe40007ffe0ff */
[----:B------:R-:W-:Y:S02]  /*0610*/  ISETP.NE.U32.AND P2, PT, R28, RZ, PT ;  /* 0x000000ff1c00720c */ /* 0x000fe40003f45070 */
[----:B------:R-:W-:-:S07]  /*0620*/  @P0 IADD3 R7, PT, PT, R7, 0x1, RZ ;  /* 0x0000000107070810 */ /* 0x000fce0007ffe0ff */
[----:B------:R-:W-:-:S04]  /*0630*/  @P1 IADD3 R7, PT, PT, R7, 0x1, RZ ;  /* 0x0000000107071810 */ /* 0x000fc80007ffe0ff */
[----:B------:R-:W-:Y:S01]  /*0640*/  @!P2 LOP3.LUT R7, RZ, R28, RZ, 0x33, !PT ;  /* 0x0000001cff07a212 */ /* 0x000fe200078e33ff */
[----:B----4-:R-:W3:Y:S08]  /*0650*/  I2F.U32.RP R26, R20 ;  /* 0x00000014001a7306 */ /* 0x010ef00000209000 */
[----:B---3--:R-:W0:Y:S01]  /*0660*/  MUFU.RCP R26, R26 ;  /* 0x0000001a001a7308 */ /* 0x008e220000001000 */
[----:B------:R-:W-:-:S02]  /*0670*/  IADD3 R25, PT, PT, RZ, -R20, RZ ;  /* 0x80000014ff197210 */ /* 0x000fc40007ffe0ff */
[----:B0-----:R-:W-:-:S05]  /*0680*/  IADD3 R8, PT, PT, R26, 0xffffffe, RZ ;  /* 0x0ffffffe1a087810 */ /* 0x001fca0007ffe0ff */
[----:B------:R0:W3:Y:S02]  /*0690*/  F2I.FTZ.U32.TRUNC.NTZ R9, R8 ;  /* 0x0000000800097305 */ /* 0x0000e4000021f000 */
[----:B0-----:R-:W-:Y:S02]  /*06a0*/  IMAD.MOV.U32 R8, RZ, RZ, RZ ;  /* 0x000000ffff087224 */ /* 0x001fe400078e00ff */
[----:B---3--:R-:W-:-:S04]  /*06b0*/  IMAD R25, R25, R9, RZ ;  /* 0x0000000919197224 */ /* 0x008fc800078e02ff */
[----:B------:R-:W-:-:S04]  /*06c0*/  IMAD.HI.U32 R26, R9, R25, R8 ;  /* 0x00000019091a7227 */ /* 0x000fc800078e0008 */
[----:B------:R-:W-:-:S05]  /*06d0*/  IMAD.WIDE.U32 R24, R5, 0x4, R10 ;  /* 0x0000000405187825 */ /* 0x000fca00078e000a */
[----:B------:R0:W3:Y:S01]  /*06e0*/  LDG.E.CONSTANT R27, desc[UR8][R24.64] ;  /* 0x00000008181b7981 */ /* 0x0000e2000c1e9900 */
[----:B--2---:R-:W-:-:S05]  /*06f0*/  IADD3 R19, PT, PT, R18, R19, RZ ;  /* 0x0000001312137210 */ /* 0x004fca0007ffe0ff */
[----:B-1----:R-:W-:-:S06]  /*0700*/  IMAD.WIDE.U32 R18, R19, 0x4, R14 ;  /* 0x0000000413127825 */ /* 0x002fcc00078e000e */
[----:B------:R-:W2:Y:S01]  /*0710*/  LDG.E.CONSTANT R18, desc[UR8][R18.64] ;  /* 0x0000000812127981 */ /* 0x000ea2000c1e9900 */
[----:B------:R-:W-:-:S04]  /*0720*/  IMAD.MOV R9, RZ, RZ, -R7 ;  /* 0x000000ffff097224 */ /* 0x000fc800078e0a07 */
[----:B------:R-:W-:Y:S02]  /*0730*/  IMAD R6, R28, R9, R6 ;  /* 0x000000091c067224 */ /* 0x000fe400078e0206 */
[----:B------:R-:W-:-:S06]  /*0740*/  IMAD.WIDE.U32 R8, R3, 0x4, R16 ;  /* 0x0000000403087825 */ /* 0x000fcc00078e0010 */
[----:B------:R1:W4:Y:S01]  /*0750*/  LDG.E.CONSTANT R8, desc[UR8][R8.64] ;  /* 0x0000000808087981 */ /* 0x000322000c1e9900 */
[----:B0-----:R-:W-:-:S05]  /*0760*/  IMAD.HI.U32 R24, R26, R7, RZ ;  /* 0x000000071a187227 */ /* 0x001fca00078e00ff */
        /* <DEDUP_REMOVED lines=8> */
[----:B------:R-:W-:-:S04]  /*07f0*/  @!P2 LOP3.LUT R24, RZ, R20, RZ, 0x33, !PT ;  /* 0x00000014ff18a212 */ /* 0x000fc800078e33ff */
[----:B-1----:R-:W-:-:S05]  /*0800*/  IADD3 R9, PT, PT, -R24, RZ, RZ ;  /* 0x000000ff18097210 */ /* 0x002fca0007ffe1ff */
[----:B------:R-:W-:Y:S02]  /*0810*/  IMAD R7, R20, R9, R7 ;  /* 0x0000000914077224 */ /* 0x000fe400078e0207 */
[----:B------:R-:W-:-:S06]  /*0820*/  IMAD.WIDE.U32 R28, R29, 0x4, R12 ;  /* 0x000000041d1c7825 */ /* 0x000fcc00078e000c */
[----:B------:R-:W5:Y:S01]  /*0830*/  LDG.E.CONSTANT R29, desc[UR8][R28.64] ;  /* 0x000000081c1d7981 */ /* 0x000f62000c1e9900 */
[----:B---3--:R-:W0:Y:S08]  /*0840*/  I2F.U32.RP R26, R27 ;  /* 0x0000001b001a7306 */ /* 0x008e300000209000 */
[----:B0-----:R-:W0:Y:S01]  /*0850*/  MUFU.RCP R26, R26 ;  /* 0x0000001a001a7308 */ /* 0x001e220000001000 */
[----:B--2---:R-:W-:-:S02]  /*0860*/  IMAD R23, R18, R22, R23 ;  /* 0x0000001612177224 */ /* 0x004fc400078e0217 */
[----:B0-----:R-:W-:-:S05]  /*0870*/  VIADD R18, R26, 0xffffffe ;  /* 0x0ffffffe1a127836 */ /* 0x001fca0000000000 */
[----:B------:R0:W1:Y:S01]  /*0880*/  F2I.FTZ.U32.TRUNC.NTZ R19, R18 ;  /* 0x0000001200137305 */ /* 0x000062000021f000 */
[----:B------:R-:W-:Y:S02]  /*0890*/  IADD3 R25, PT, PT, RZ, -R27, RZ ;  /* 0x8000001bff197210 */ /* 0x000fe40007ffe0ff */
[----:B----4-:R-:W-:Y:S01]  /*08a0*/  IADD3 R21, PT, PT, R21, R8, RZ ;  /* 0x0000000815157210 */ /* 0x010fe20007ffe0ff */
[----:B------:R-:W-:Y:S01]  /*08b0*/  IMAD.WIDE.U32 R8, R4, 0x4, R16 ;  /* 0x0000000404087825 */ /* 0x000fe200078e0010 */
[----:B0-----:R-:W-:-:S05]  /*08c0*/  MOV R18, RZ ;  /* 0x000000ff00127202 */ /* 0x001fca0000000f00 */
[----:B------:R0:W2:Y:S01]  /*08d0*/  LDG.E.CONSTANT R9, desc[UR8][R8.64] ;  /* 0x0000000808097981 */ /* 0x0000a2000c1e9900 */
[----:B-1----:R-:W-:-:S04]  /*08e0*/  IMAD R25, R25, R19, RZ ;  /* 0x0000001319197224 */ /* 0x002fc800078e02ff */
[----:B------:R-:W-:-:S06]  /*08f0*/  IMAD.HI.U32 R19, R19, R25, R18 ;  /* 0x0000001913137227 */ /* 0x000fcc00078e0012 */
[----:B0-----:R-:W-:-:S04]  /*0900*/  IMAD.HI.U32 R8, R19, R24, RZ ;  /* 0x0000001813087227 */ /* 0x001fc800078e00ff */
[----:B------:R-:W-:-:S04]  /*0910*/  IMAD.MOV R18, RZ, RZ, -R8 ;  /* 0x000000ffff127224 */ /* 0x000fc800078e0a08 */
[----:B------:R-:W-:-:S05]  /*0920*/  IMAD R18, R27, R18, R24 ;  /* 0x000000121b127224 */ /* 0x000fca00078e0218 */
[----:B------:R-:W-:Y:S02]  /*0930*/  ISETP.GE.U32.AND P0, PT, R18, R27, PT ;  /* 0x0000001b1200720c */ /* 0x000fe40003f06070 */
[----:B------:R-:W-:-:S11]  /*0940*/  IADD3 R25, PT, PT, R0, -0x2, RZ ;  /* 0xfffffffe00197810 */ /* 0x000fd60007ffe0ff */
[----:B------:R-:W-:-:S04]  /*0950*/  @P0 IADD3 R18, PT, PT, -R27, R18, RZ ;  /* 0x000000121b120210 */ /* 0x000fc80007ffe1ff */
[----:B------:R-:W-:Y:S01]  /*0960*/  ISETP.GE.U32.AND P1, PT, R18, R27, PT ;  /* 0x0000001b1200720c */ /* 0x000fe20003f26070 */
[----:B------:R-:W-:-:S05]  /*0970*/  IMAD.WIDE.U32 R18, R25, 0x4, R10 ;  /* 0x0000000419127825 */ /* 0x000fca00078e000a */
[----:B------:R0:W3:Y:S01]  /*0980*/  LDG.E.CONSTANT R26, desc[UR8][R18.64] ;  /* 0x00000008121a7981 */ /* 0x0000e2000c1e9900 */
[----:B------:R-:W-:-:S06]  /*0990*/  IMAD.WIDE.U32 R20, R21, 0x4, R14 ;  /* 0x0000000415147825 */ /* 0x000fcc00078e000e */
[----:B------:R-:W4:Y:S01]  /*09a0*/  LDG.E.CONSTANT R20, desc[UR8][R20.64] ;  /* 0x0000000814147981 */ /* 0x000f22000c1e9900 */
[----:B------:R-:W-:Y:S02]  /*09b0*/  ISETP.NE.U32.AND P2, PT, R27, RZ, PT ;  /* 0x000000ff1b00720c */ /* 0x000fe40003f45070 */
[----:B------:R-:W-:-:S04]  /*09c0*/  @P0 IADD3 R8, PT, PT, R8, 0x1, RZ ;  /* 0x0000000108080810 */ /* 0x000fc80007ffe0ff */
[----:B------:R-:W-:Y:S01]  /*09d0*/  @P1 IADD3 R8, PT, PT, R8, 0x1, RZ ;  /* 0x0000000108081810 */ /* 0x000fe20007ffe0ff */
[----:B-----5:R-:W-:-:S06]  /*09e0*/  IMAD R29, R29, R22, RZ ;  /* 0x000000161d1d7224 */ /* 0x020fcc00078e02ff */
[----:B------:R-:W-:-:S05]  /*09f0*/  @!P2 LOP3.LUT R8, RZ, R27, RZ, 0x33, !PT ;  /* 0x0000001bff08a212 */ /* 0x000fca00078e33ff */
[----:B------:R-:W-:-:S04]  /*0a00*/  IMAD.MOV R22, RZ, RZ, -R8 ;  /* 0x000000ffff167224 */ /* 0x000fc800078e0a08 */
[----:B------:R-:W-:Y:S02]  /*0a10*/  IMAD R24, R27, R22, R24 ;  /* 0x000000161b187224 */ /* 0x000fe400078e0218 */
[----:B0-----:R-:W-:-:S05]  /*0a20*/  IMAD.WIDE.U32 R18, R0, 0x4, R16 ;  /* 0x0000000400127825 */ /* 0x001fca00078e0010 */
[----:B------:R0:W5:Y:S02]  /*0a30*/  LDG.E.CONSTANT R28, desc[UR8][R18.64] ;  /* 0x00000008121c7981 */ /* 0x000164000c1e9900 */
[----:B0-----:R-:W-:Y:S01]  /*0a40*/  IMAD.WIDE.U32 R18, R4, 0x4, R12 ;  /* 0x0000000404127825 */ /* 0x001fe200078e000c */
[----:B--2---:R-:W-:Y:S01]  /*0a50*/  IADD3 R9, PT, PT, R6, R9, RZ ;  /* 0x0000000906097210 */ /* 0x004fe20007ffe0ff */
[----:B---3--:R-:W0:Y:S08]  /*0a60*/  I2F.U32.RP R21, R26 ;  /* 0x0000001a00157306 */ /* 0x008e300000209000 */
[----:B0-----:R-:W0:Y:S01]  /*0a70*/  MUFU.RCP R21, R21 ;  /* 0x0000001500157308 */ /* 0x001e220000001000 */
[----:B----4-:R-:W-:Y:S01]  /*0a80*/  IMAD R27, R29, R20, R23 ;  /* 0x000000141d1b7224 */ /* 0x010fe200078e0217 */
[----:B------:R-:W-:-:S02]  /*0a90*/  IADD3 R6, PT, PT, RZ, -R26, RZ ;  /* 0x8000001aff067210 */ /* 0x000fc40007ffe0ff */
[----:B0-----:R-:W-:-:S04]  /*0aa0*/  IADD3 R20, PT, PT, R21, 0xffffffe, RZ ;  /* 0x0ffffffe15147810 */ /* 0x001fc80007ffe0ff */
[----:B------:R0:W1:Y:S02]  /*0ab0*/  F2I.FTZ.U32.TRUNC.NTZ R21, R20 ;  /* 0x0000001400157305 */ /* 0x000064000021f000 */
[----:B0-----:R-:W-:Y:S02]  /*0ac0*/  HFMA2 R20, -RZ, RZ, 0, 0 ;  /* 0x00000000ff147431 */ /* 0x001fe400000001ff */
[----:B-1----:R-:W-:-:S04]  /*0ad0*/  IMAD R6, R6, R21, RZ ;  /* 0x0000001506067224 */ /* 0x002fc800078e02ff */
[----:B------:R-:W-:-:S06]  /*0ae0*/  IMAD.HI.U32 R21, R21, R6, R20 ;  /* 0x0000000615157227 */ /* 0x000fcc00078e0014 */
[----:B------:R-:W-:-:S04]  /*0af0*/  IMAD.HI.U32 R6, R21, R8, RZ ;  /* 0x0000000815067227 */ /* 0x000fc800078e00ff */
[----:B------:R-:W-:-:S04]  /*0b00*/  IMAD.MOV R21, RZ, RZ, -R6 ;  /* 0x000000ffff157224 */ /* 0x000fc800078e0a06 */
[----:B------:R-:W-:Y:S01]  /*0b10*/  IMAD R20, R26, R21, R8 ;  /* 0x000000151a147224 */ /* 0x000fe200078e0208 */
[----:B------:R-:W-:Y:S01]  /*0b20*/  IADD3 R21, PT, PT, R0, -0x3, RZ ;  /* 0xfffffffd00157810 */ /* 0x000fe20007ffe0ff */
[----:B------:R-:W-:Y:S02]  /*0b30*/  IMAD.WIDE.U32 R22, R3, 0x4, R12 ;  /* 0x0000000403167825 */ /* 0x000fe400078e000c */
[----:B------:R0:W2:Y:S04]  /*0b40*/  LDG.E.CONSTANT R3, desc[UR8][R18.64] ;  /* 0x0000000812037981 */ /* 0x0000a8000c1e9900 */
[----:B------:R1:W3:Y:S01]  /*0b50*/  LDG.E.CONSTANT R4, desc[UR8][R22.64] ;  /* 0x0000000816047981 */ /* 0x0002e2000c1e9900 */
[----:B0-----:R-:W-:-:S06]  /*0b60*/  IMAD.WIDE.U32 R18, R21, 0x4, R10 ;  /* 0x0000000415127825 */ /* 0x001fcc00078e000a */
[----:B------:R-:W4:Y:S01]  /*0b70*/  LDG.E.CONSTANT R19, desc[UR8][R18.64] ;  /* 0x0000000812137981 */ /* 0x000f22000c1e9900 */
[----:B-1----:R-:W-:-:S05]  /*0b80*/  IMAD.WIDE.U32 R22, R9, 0x4, R14 ;  /* 0x0000000409167825 */ /* 0x002fca00078e000e */
[----:B------:R0:W5:Y:S01]  /*0b90*/  LDG.E.CONSTANT R9, desc[UR8][R22.64] ;  /* 0x0000000816097981 */ /* 0x000162000c1e9900 */
[----:B------:R-:W-:Y:S02]  /*0ba0*/  ISETP.GE.U32.AND P0, PT, R20, R26, PT ;  /* 0x0000001a1400720c */ /* 0x000fe40003f06070 */
[----:B------:R-:W-:-:S11]  /*0bb0*/  ISETP.NE.U32.AND P2, PT, R26, RZ, PT ;  /* 0x000000ff1a00720c */ /* 0x000fd60003f45070 */
[----:B------:R-:W-:-:S04]  /*0bc0*/  @P0 IADD3 R20, PT, PT, -R26, R20, RZ ;  /* 0x000000141a140210 */ /* 0x000fc80007ffe1ff */
[----:B------:R-:W-:Y:S02]  /*0bd0*/  ISETP.GE.U32.AND P1, PT, R20, R26, PT ;  /* 0x0000001a1400720c */ /* 0x000fe40003f26070 */
[----:B------:R-:W-:-:S11]  /*0be0*/  @P0 IADD3 R6, PT, PT, R6, 0x1, RZ ;  /* 0x0000000106060810 */ /* 0x000fd60007ffe0ff */
[----:B------:R-:W-:Y:S02]  /*0bf0*/  @P1 IADD3 R6, PT, PT, R6, 0x1, RZ ;  /* 0x0000000106061810 */ /* 0x000fe40007ffe0ff */
[----:B------:R-:W-:-:S04]  /*0c00*/  @!P2 LOP3.LUT R6, RZ, R26, RZ, 0x33, !PT ;  /* 0x0000001aff06a212 */ /* 0x000fc800078e33ff */
[----:B0-----:R-:W-:Y:S01]  /*0c10*/  IADD3 R23, PT, PT, -R6, RZ, RZ ;  /* 0x000000ff06177210 */ /* 0x001fe20007ffe1ff */
[----:B----4-:R-:W0:Y:S01]  /*0c20*/  I2F.U32.RP R22, R19 ;  /* 0x0000001300167306 */ /* 0x010e220000209000 */
[----:B---3--:R-:W-:-:S07]  /*0c30*/  IMAD R20, R29, R4, RZ ;  /* 0x000000041d147224 */ /* 0x008fce00078e02ff */
[----:B0-----:R-:W0:Y:S01]  /*0c40*/  MUFU.RCP R22, R22 ;  /* 0x0000001600167308 */ /* 0x001e220000001000 */
[----:B-----5:R-:W-:Y:S01]  /*0c50*/  IMAD R4, R20, R9, R27 ;  /* 0x0000000914047224 */ /* 0x020fe200078e021b */
[----:B------:R-:W-:Y:S01]  /*0c60*/  IADD3 R29, PT, PT, R7, R28, RZ ;  /* 0x0000001c071d7210 */ /* 0x000fe20007ffe0ff */
[----:B0-----:R-:W-:-:S06]  /*0c70*/  VIADD R9, R22, 0xffffffe ;  /* 0x0ffffffe16097836 */ /* 0x001fcc0000000000 */
[----:B------:R-:W0:Y:S01]  /*0c80*/  F2I.FTZ.U32.TRUNC.NTZ R9, R9 ;  /* 0x0000000900097305 */ /* 0x000e22000021f000 */
[----:B------:R-:W-:Y:S01]  /*0c90*/  IMAD R7, R26, R23, R8 ;  /* 0x000000171a077224 */ /* 0x000fe200078e0208 */
[----:B------:R-:W-:Y:S01]  /*0ca0*/  IADD3 R8, PT, PT, RZ, -R19, RZ ;  /* 0x80000013ff087210 */ /* 0x000fe20007ffe0ff */
[----:B--2---:R-:W-:-:S04]  /*0cb0*/  IMAD R3, R20, R3, RZ ;  /* 0x0000000314037224 */ /* 0x004fc800078e02ff */
[----:B0-----:R-:W-:Y:S01]  /*0cc0*/  IMAD R18, R8, R9, RZ ;  /* 0x0000000908127224 */ /* 0x001fe200078e02ff */
[----:B------:R-:W-:-:S05]  /*0cd0*/  MOV R8, RZ ;  /* 0x000000ff00087202 */ /* 0x000fca0000000f00 */
[----:B------:R-:W-:-:S06]  /*0ce0*/  IMAD.HI.U32 R9, R9, R18, R8 ;  /* 0x0000001209097227 */ /* 0x000fcc00078e0008 */
[----:B------:R-:W-:-:S04]  /*0cf0*/  IMAD.HI.U32 R20, R9, R6, RZ ;  /* 0x0000000609147227 */ /* 0x000fc800078e00ff */
[----:B------:R-:W-:-:S04]  /*0d00*/  IMAD.MOV R8, RZ, RZ, -R20 ;  /* 0x000000ffff087224 */ /* 0x000fc800078e0a14 */
[----:B------:R-:W-:-:S05]  /*0d10*/  IMAD R8, R19, R8, R6 ;  /* 0x0000000813087224 */ /* 0x000fca00078e0206 */
[----:B------:R-:W-:Y:S02]  /*0d20*/  ISETP.GE.U32.AND P0, PT, R8, R19, PT ;  /* 0x000000130800720c */ /* 0x000fe40003f06070 */
[----:B------:R-:W-:-:S11]  /*0d30*/  ISETP.NE.U32.AND P2, PT, R19, RZ, PT ;  /* 0x000000ff1300720c */ /* 0x000fd60003f45070 */
[----:B------:R-:W-:-:S04]  /*0d40*/  @P0 IADD3 R8, PT, PT, -R19, R8, RZ ;  /* 0x0000000813080210 */ /* 0x000fc80007ffe1ff */
[----:B------:R-:W-:Y:S02]  /*0d50*/  ISETP.GE.U32.AND P1, PT, R8, R19, PT ;  /* 0x000000130800720c */ /* 0x000fe40003f26070 */
[----:B------:R-:W-:Y:S01]  /*0d60*/  @P0 IADD3 R20, PT, PT, R20, 0x1, RZ ;  /* 0x0000000114140810 */ /* 0x000fe20007ffe0ff */
[----:B------:R-:W-:-:S06]  /*0d70*/  IMAD.WIDE.U32 R22, R25, 0x4, R16 ;  /* 0x0000000419167825 */ /* 0x000fcc00078e0010 */
[----:B------:R0:W2:Y:S04]  /*0d80*/  LDG.E.CONSTANT R22, desc[UR8][R22.64] ;  /* 0x0000000816167981 */ /* 0x0000a8000c1e9900 */
[----:B------:R-:W-:Y:S02]  /*0d90*/  @P1 IADD3 R20, PT, PT, R20, 0x1, RZ ;  /* 0x0000000114141810 */ /* 0x000fe40007ffe0ff */
[----:B------:R-:W-:-:S04]  /*0da0*/  @!P2 LOP3.LUT R20, RZ, R19, RZ, 0x33, !PT ;  /* 0x00000013ff14a212 */ /* 0x000fc800078e33ff */
[----:B------:R-:W-:Y:S01]  /*0db0*/  IADD3 R8, PT, PT, -R20, RZ, RZ ;  /* 0x000000ff14087210 */ /* 0x000fe20007ffe1ff */
[----:B0-----:R-:W-:-:S04]  /*0dc0*/  VIADD R23, R0, 0xfffffffc ;  /* 0xfffffffc00177836 */ /* 0x001fc80000000000 */
[----:B------:R-:W-:Y:S02]  /*0dd0*/  IMAD R6, R19, R8, R6 ;  /* 0x0000000813067224 */ /* 0x000fe400078e0206 */
[----:B------:R-:W-:-:S06]  /*0de0*/  IMAD.WIDE.U32 R8, R23, 0x4, R10 ;  /* 0x0000000417087825 */ /* 0x000fcc00078e000a */
[----:B------:R-:W3:Y:S01]  /*0df0*/  LDG.E.CONSTANT R9, desc[UR8][R8.64] ;  /* 0x0000000808097981 */ /* 0x000ee2000c1e9900 */
[----:B------:R-:W-:-:S06]  /*0e00*/  IMAD.WIDE.U32 R28, R29, 0x4, R14 ;  /* 0x000000041d1c7825 */ /* 0x000fcc00078e000e */
[----:B------:R-:W4:Y:S01]  /*0e10*/  LDG.E.CONSTANT R28, desc[UR8][R28.64] ;  /* 0x000000081c1c7981 */ /* 0x000f22000c1e9900 */
[----:B------:R-:W-:-:S06]  /*0e20*/  IMAD.WIDE.U32 R26, R5, 0x4, R16 ;  /* 0x00000004051a7825 */ /* 0x000fcc00078e0010 */
[----:B------:R-:W5:Y:S01]  /*0e30*/  LDG.E.CONSTANT R27, desc[UR8][R26.64] ;  /* 0x000000081a1b7981 */ /* 0x000f62000c1e9900 */
[----:B------:R-:W-:-:S06]  /*0e40*/  IMAD.WIDE.U32 R18, R21, 0x4, R16 ;  /* 0x0000000415127825 */ /* 0x000fcc00078e0010 */
[----:B------:R-:W2:Y:S01]  /*0e50*/  LDG.E.CONSTANT R19, desc[UR8][R18.64] ;  /* 0x0000000812137981 */ /* 0x000ea2000c1e9900 */
[----:B---3--:R-:W0:Y:S01]  /*0e60*/  I2F.U32.RP R8, R9 ;  /* 0x0000000900087306 */ /* 0x008e220000209000 */
[----:B----4-:R-:W-:-:S07]  /*0e70*/  IMAD R29, R3, R28, R4 ;  /* 0x0000001c031d7224 */ /* 0x010fce00078e0204 */
[----:B0-----:R-:W0:Y:S01]  /*0e80*/  MUFU.RCP R28, R8 ;  /* 0x00000008001c7308 */ /* 0x001e220000001000 */
[----:B-----5:R-:W-:Y:S01]  /*0e90*/  IADD3 R24, PT, PT, R24, R27, RZ ;  /* 0x0000001b18187210 */ /* 0x020fe20007ffe0ff */
[----:B------:R-:W-:Y:S01]  /*0ea0*/  IMAD.WIDE.U32 R26, R0, 0x4, R12 ;  /* 0x00000004001a7825 */ /* 0x000fe200078e000c */
[----:B--2---:R-:W-:-:S04]  /*0eb0*/  IADD3 R7, PT, PT, R7, R22, RZ ;  /* 0x0000001607077210 */ /* 0x004fc80007ffe0ff */
[----:B------:R1:W2:Y:S01]  /*0ec0*/  LDG.E.CONSTANT R22, desc[UR8][R26.64] ;  /* 0x000000081a167981 */ /* 0x0002a2000c1e9900 */
[----:B------:R-:W-:-:S05]  /*0ed0*/  IMAD.WIDE.U32 R4, R5, 0x4, R12 ;  /* 0x0000000405047825 */ /* 0x000fca00078e000c */
[----:B------:R3:W4:Y:S01]  /*0ee0*/  LDG.E.CONSTANT R18, desc[UR8][R4.64] ;  /* 0x0000000804127981 */ /* 0x000722000c1e9900 */
[--C-:B-1----:R-:W-:Y:S01]  /*0ef0*/  IMAD.WIDE.U32 R26, R25, 0x4, R12.reuse ;  /* 0x00000004191a7825 */ /* 0x102fe200078e000c */
[----:B0-----:R-:W-:Y:S02]  /*0f00*/  IADD3 R25, PT, PT, R28, 0xffffffe, RZ ;  /* 0x0ffffffe1c197810 */ /* 0x001fe40007ffe0ff */
[----:B------:R-:W-:Y:S02]  /*0f10*/  IADD3 R19, PT, PT, R6, R19, RZ ;  /* 0x0000001306137210 */ /* 0x000fe40007ffe0ff */
[----:B------:R0:W5:Y:S02]  /*0f20*/  LDG.E.CONSTANT R8, desc[UR8][R26.64] ;  /* 0x000000081a087981 */ /* 0x000164000c1e9900 */
[----:B------:R-:W1:Y:S01]  /*0f30*/  F2I.FTZ.U32.TRUNC.NTZ R25, R25 ;  /* 0x0000001900197305 */ /* 0x000e62000021f000 */
[----:B---3--:R-:W-:-:S05]  /*0f40*/  IMAD.WIDE.U32 R4, R21, 0x4, R12 ;  /* 0x0000000415047825 */ /* 0x008fca00078e000c */
[----:B------:R3:W5:Y:S01]  /*0f50*/  LDG.E.CONSTANT R21, desc[UR8][R4.64] ;  /* 0x0000000804157981 */ /* 0x000762000c1e9900 */
[----:B0-----:R-:W-:Y:S01]  /*0f60*/  IMAD.WIDE.U32 R26, R19, 0x4, R14 ;  /* 0x00000004131a7825 */ /* 0x001fe200078e000e */
[----:B------:R-:W-:-:S03]  /*0f70*/  ISETP.NE.U32.AND P2, PT, R9, RZ, PT ;  /* 0x000000ff0900720c */ /* 0x000fc60003f45070 */
[--C-:B------:R-:W-:Y:S02]  /*0f80*/  IMAD.WIDE.U32 R6, R7, 0x4, R14.reuse ;  /* 0x0000000407067825 */ /* 0x100fe400078e000e */
[----:B------:R-:W5:Y:S02]  /*0f90*/  LDG.E.CONSTANT R26, desc[UR8][R26.64] ;  /* 0x000000081a1a7981 */ /* 0x000f64000c1e9900 */
[----:B---3--:R-:W-:Y:S02]  /*0fa0*/  IMAD.WIDE.U32 R4, R24, 0x4, R14 ;  /* 0x0000000418047825 */ /* 0x008fe400078e000e */
[----:B------:R-:W3:Y:S02]  /*0fb0*/  LDG.E.CONSTANT R6, desc[UR8][R6.64] ;  /* 0x0000000806067981 */ /* 0x000ee4000c1e9900 */
[----:B------:R-:W-:Y:S02]  /*0fc0*/  IMAD.MOV R24, RZ, RZ, -R9 ;  /* 0x000000ffff187224 */ /* 0x000fe400078e0a09 */
[----:B------:R0:W5:Y:S02]  /*0fd0*/  LDG.E.CONSTANT R28, desc[UR8][R4.64] ;  /* 0x00000008041c7981 */ /* 0x000164000c1e9900 */
[----:B-1----:R-:W-:-:S02]  /*0fe0*/  IMAD R19, R24, R25, RZ ;  /* 0x0000001918137224 */ /* 0x002fc400078e02ff */
[----:B------:R-:W-:-:S05]  /*0ff0*/  HFMA2 R24, -RZ, RZ, 0, 0 ;  /* 0x00000000ff187431 */ /* 0x000fca00000001ff */
[----:B------:R-:W-:-:S04]  /*1000*/  IMAD.HI.U32 R19, R25, R19, R24 ;  /* 0x0000001319137227 */ /* 0x000fc800078e0018 */
[----:B------:R-:W-:-:S06]  /*1010*/  IMAD.WIDE.U32 R24, R23, 0x4, R16 ;  /* 0x0000000417187825 */ /* 0x000fcc00078e0010 */
[----:B------:R-:W2:Y:S01]  /*1020*/  LDG.E.CONSTANT R24, desc[UR8][R24.64] ;  /* 0x0000000818187981 */ /* 0x000ea2000c1e9900 */
[----:B------:R-:W-:-:S05]  /*1030*/  IMAD.HI.U32 R19, R19, R20, RZ ;  /* 0x0000001413137227 */ /* 0x000fca00078e00ff */
[----:B0-----:R-:W-:-:S05]  /*1040*/  IADD3 R4, PT, PT, -R19, RZ, RZ ;  /* 0x000000ff13047210 */ /* 0x001fca0007ffe1ff */
[----:B------:R-:W-:-:S05]  /*1050*/  IMAD R4, R9, R4, R20 ;  /* 0x0000000409047224 */ /* 0x000fca00078e0214 */
[----:B------:R-:W-:-:S13]  /*1060*/  ISETP.GE.U32.AND P0, PT, R4, R9, PT ;  /* 0x000000090400720c */ /* 0x000fda0003f06070 */
[----:B------:R-:W-:-:S04]  /*1070*/  @P0 IADD3 R4, PT, PT, -R9, R4, RZ ;  /* 0x0000000409040210 */ /* 0x000fc80007ffe1ff */
[----:B------:R-:W-:Y:S02]  /*1080*/  ISETP.GE.U32.AND P1, PT, R4, R9, PT ;  /* 0x000000090400720c */ /* 0x000fe40003f26070 */
[----:B------:R-:W-:-:S11]  /*1090*/  @P0 IADD3 R19, PT, PT, R19, 0x1, RZ ;  /* 0x0000000113130810 */ /* 0x000fd60007ffe0ff */
[----:B------:R-:W-:Y:S01]  /*10a0*/  @P1 VIADD R19, R19, 0x1 ;  /* 0x0000000113131836 */ /* 0x000fe20000000000 */
[----:B------:R-:W-:-:S04]  /*10b0*/  @!P2 LOP3.LUT R19, RZ, R9, RZ, 0x33, !PT ;  /* 0x00000009ff13a212 */ /* 0x000fc800078e33ff */
[----:B------:R-:W-:-:S05]  /*10c0*/  IADD3 R4, PT, PT, -R19, RZ, RZ ;  /* 0x000000ff13047210 */ /* 0x000fca0007ffe1ff */
[----:B------:R-:W-:Y:S02]  /*10d0*/  IMAD R9, R9, R4, R20 ;  /* 0x0000000409097224 */ /* 0x000fe400078e0214 */
[----:B------:R-:W-:-:S06]  /*10e0*/  IMAD.WIDE.U32 R4, R23, 0x4, R12 ;  /* 0x0000000417047825 */ /* 0x000fcc00078e000c */
[----:B------:R-:W3:Y:S01]  /*10f0*/  LDG.E.CONSTANT R4, desc[UR8][R4.64] ;  /* 0x0000000804047981 */ /* 0x000ee2000c1e9900 */
[----:B--2---:R-:W-:-:S05]  /*1100*/  IADD3 R9, PT, PT, R9, R24, RZ ;  /* 0x0000001809097210 */ /* 0x004fca0007ffe0ff */
[----:B------:R-:W-:-:S06]  /*1110*/  IMAD.WIDE.U32 R24, R9, 0x4, R14 ;  /* 0x0000000409187825 */ /* 0x000fcc00078e000e */
[----:B------:R-:W2:Y:S01]  /*1120*/  LDG.E.CONSTANT R24, desc[UR8][R24.64] ;  /* 0x0000000818187981 */ /* 0x000ea2000c1e9900 */
[----:B------:R-:W-:Y:S01]  /*1130*/  IMAD R3, R3, R22, RZ ;  /* 0x0000001603037224 */ /* 0x000fe200078e02ff */
[----:B------:R-:W-:-:S03]  /*1140*/  UIADD3 UR4, UPT, UPT, UR4, 0x8, URZ ;  /* 0x0000000804047890 */ /* 0x000fc6000fffe0ff */
[C---:B----4-:R-:W-:Y:S01]  /*1150*/  IMAD R7, R3.reuse, R18, RZ ;  /* 0x0000001203077224 */ /* 0x050fe200078e02ff */
[----:B------:R-:W-:Y:S01]  /*1160*/  UISETP.NE.AND UP0, UPT, UR4, URZ, UPT ;  /* 0x000000ff0400728c */ /* 0x000fe2000bf05270 */
[----:B-----5:R-:W-:Y:S02]  /*1170*/  IMAD R29, R3, R28, R29 ;  /* 0x0000001c031d7224 */ /* 0x020fe400078e021d */
[C---:B------:R-:W-:Y:S02]  /*1180*/  IMAD R8, R7.reuse, R8, RZ ;  /* 0x0000000807087224 */ /* 0x040fe400078e02ff */
[----:B---3--:R-:W-:Y:S02]  /*1190*/  IMAD R29, R7, R6, R29 ;  /* 0x00000006071d7224 */ /* 0x008fe400078e021d */
[C---:B------:R-:W-:Y:S02]  /*11a0*/  IMAD R21, R8.reuse, R21, RZ ;  /* 0x0000001508157224 */ /* 0x040fe400078e02ff */
[----:B------:R-:W-:Y:S01]  /*11b0*/  IMAD R29, R8, R26, R29 ;  /* 0x0000001a081d7224 */ /* 0x000fe200078e021d */
[----:B------:R-:W-:Y:S01]  /*11c0*/  IADD3 R0, PT, PT, R0, -0x8, RZ ;  /* 0xfffffff800007810 */ /* 0x000fe20007ffe0ff */
[----:B------:R-:W-:-:S02]  /*11d0*/  IMAD R22, R21, R4, RZ ;  /* 0x0000000415167224 */ /* 0x000fc400078e02ff */
[----:B--2---:R-:W-:Y:S01]  /*11e0*/  IMAD R23, R21, R24, R29 ;  /* 0x0000001815177224 */ /* 0x004fe200078e021d */
[----:B------:R-:W-:Y:S06]  /*11f0*/  BRA.U UP0, `(.L_x_2) ;  /* 0xffffffed00f87547 */ /* 0x000fec000b83ffff */
[----:B------:R-:W-:-:S07]  /*1200*/  IADD3 R3, PT, PT, R0, 0x4, RZ ;  /* 0x0000000400037810 */ /* 0x000fce0007ffe0ff */
.L_x_1:
[----:B------:R-:W-:-:S09]  /*1210*/  UISETP.NE.AND UP0, UPT, UR6, URZ, UPT ;  /* 0x000000ff0600728c */ /* 0x000fd2000bf05270 */
[----:B------:R-:W-:Y:S05]  /*1220*/  BRA.U !UP0, `(.L_x_3) ;  /* 0x0000000d08d87547 */ /* 0x000fea000b800000 */
[----:B------:R-:W-:Y:S02]  /*1230*/  UISETP.GE.U32.AND UP0, UPT, UR6, 0x4, UPT ;  /* 0x000000040600788c */ /* 0x000fe4000bf06070 */
[----:B------:R-:W-:-:S04]  /*1240*/  ULOP3.LUT UR7, UR5, 0x3, URZ, 0xc0, !UPT ;  /* 0x0000000305077892 */ /* 0x000fc8000f8ec0ff */
[----:B------:R-:W-:-:S03]  /*1250*/  UISETP.NE.AND UP1, UPT, UR7, URZ, UPT ;  /* 0x000000ff0700728c */ /* 0x000fc6000bf25270 */
[----:B------:R-:W-:Y:S08]  /*1260*/  BRA.U !UP0, `(.L_x_4) ;  /* 0x0000000908187547 */ /* 0x000ff0000b800000 */
[----:B------:R-:W0:Y:S01]  /*1270*/  LDC.64 R10, c[0x0][0x3a8] ;  /* 0x0000ea00ff0a7b82 */ /* 0x000e220000000a00 */
[----:B------:R-:W-:-:S04]  /*1280*/  VIADD R9, R3, 0xffffffff ;  /* 0xffffffff03097836 */ /* 0x000fc80000000000 */
[----:B0-----:R-:W-:-:S05]  /*1290*/  IMAD.WIDE.U32 R12, R9, 0x4, R10 ;  /* 0x00000004090c7825 */ /* 0x001fca00078e000a */
[----:B------:R0:W2:Y:S01]  /*12a0*/  LDG.E.CONSTANT R6, desc[UR8][R12.64] ;  /* 0x000000080c067981 */ /* 0x0000a2000c1e9900 */
[----:B------:R-:W-:-:S05]  /*12b0*/  IADD3 R5, PT, PT, R3, -0x2, RZ ;  /* 0xfffffffe03057810 */ /* 0x000fca0007ffe0ff */
[----:B------:R-:W-:-:S05]  /*12c0*/  IMAD.WIDE.U32 R14, R5, 0x4, R10 ;  /* 0x00000004050e7825 */ /* 0x000fca00078e000a */
[----:B------:R1:W3:Y:S01]  /*12d0*/  LDG.E.CONSTANT R8, desc[UR8][R14.64] ;  /* 0x000000080e087981 */ /* 0x0002e2000c1e9900 */
[----:B------:R-:W-:-:S05]  /*12e0*/  IADD3 R0, PT, PT, R3, -0x3, RZ ;  /* 0xfffffffd03007810 */ /* 0x000fca0007ffe0ff */
[----:B------:R-:W-:-:S06]  /*12f0*/  IMAD.WIDE.U32 R16, R0, 0x4, R10 ;  /* 0x0000000400107825 */ /* 0x000fcc00078e000a */
[----:B------:R-:W4:Y:S01]  /*1300*/  LDG.E.CONSTANT R16, desc[UR8][R16.64] ;  /* 0x0000000810107981 */ /* 0x000f22000c1e9900 */
[----:B------:R-:W-:-:S05]  /*1310*/  IADD3 R4, PT, PT, R3, -0x4, RZ ;  /* 0xfffffffc03047810 */ /* 0x000fca0007ffe0ff */
[----:B------:R-:W-:Y:S02]  /*1320*/  IMAD.WIDE.U32 R20, R4, 0x4, R10 ;  /* 0x0000000404147825 */ /* 0x000fe400078e000a */
[----:B------:R-:W5:Y:S03]  /*1330*/  LDC.64 R10, c[0x0][0x390] ;  /* 0x0000e400ff0a7b82 */ /* 0x000f660000000a00 */
[----:B------:R-:W4:Y:S01]  /*1340*/  LDG.E.CONSTANT R7, desc[UR8][R20.64] ;  /* 0x0000000814077981 */ /* 0x000f22000c1e9900 */
[----:B-----5:R-:W-:-:S05]  /*1350*/  IMAD.WIDE.U32 R24, R9, 0x4, R10 ;  /* 0x0000000409187825 */ /* 0x020fca00078e000a */
[----:B------:R5:W4:Y:S01]  /*1360*/  LDG.E.CONSTANT R3, desc[UR8][R24.64] ;  /* 0x0000000818037981 */ /* 0x000b22000c1e9900 */
[----:B0-----:R-:W-:-:S04]  /*1370*/  IMAD.WIDE.U32 R12, R5, 0x4, R10 ;  /* 0x00000004050c7825 */ /* 0x001fc800078e000a */
[--C-:B-1----:R-:W-:Y:S02]  /*1380*/  IMAD.WIDE.U32 R14, R0, 0x4, R10.reuse ;  /* 0x00000004000e7825 */ /* 0x102fe400078e000a */
[----:B------:R-:W4:Y:S02]  /*1390*/  LDG.E.CONSTANT R12, desc[UR8][R12.64] ;  /* 0x000000080c0c7981 */ /* 0x000f24000c1e9900 */
[----:B------:R-:W-:Y:S02]  /*13a0*/  IMAD.WIDE.U32 R10, R4, 0x4, R10 ;  /* 0x00000004040a7825 */ /* 0x000fe400078e000a */
[----:B------:R-:W4:Y:S04]  /*13b0*/  LDG.E.CONSTANT R17, desc[UR8][R14.64] ;  /* 0x000000080e117981 */ /* 0x000f28000c1e9900 */
[----:B------:R0:W4:Y:S01]  /*13c0*/  LDG.E.CONSTANT R18, desc[UR8][R10.64] ;  /* 0x000000080a127981 */ /* 0x000122000c1e9900 */
[----:B--2---:R-:W1:Y:S01]  /*13d0*/  I2F.U32.RP R26, R6 ;  /* 0x00000006001a7306 */ /* 0x004e620000209000 */
[----:B-----5:R-:W-:Y:S01]  /*13e0*/  IMAD.MOV R25, RZ, RZ, -R6 ;  /* 0x000000ffff197224 */ /* 0x020fe200078e0a06 */
[----:B------:R-:W-:-:S06]  /*13f0*/  ISETP.NE.U32.AND P2, PT, R6, RZ, PT ;  /* 0x000000ff0600720c */ /* 0x000fcc0003f45070 */
[----:B---3--:R-:W2:Y:S08]  /*1400*/  I2F.U32.RP R24, R8 ;  /* 0x0000000800187306 */ /* 0x008eb00000209000 */
[----:B-1----:R-:W1:Y:S08]  /*1410*/  MUFU.RCP R26, R26 ;  /* 0x0000001a001a7308 */ /* 0x002e700000001000 */
[----:B--2---:R-:W0:Y:S01]  /*1420*/  MUFU.RCP R24, R24 ;  /* 0x0000001800187308 */ /* 0x004e220000001000 */
[----:B-1----:R-:W-:-:S07]  /*1430*/  IADD3 R20, PT, PT, R26, 0xffffffe, RZ ;  /* 0x0ffffffe1a147810 */ /* 0x002fce0007ffe0ff */
[----:B------:R1:W2:Y:S01]  /*1440*/  F2I.FTZ.U32.TRUNC.NTZ R21, R20 ;  /* 0x0000001400157305 */ /* 0x0002a2000021f000 */
[----:B0-----:R-:W-:-:S07]  /*1450*/  IADD3 R10, PT, PT, R24, 0xffffffe, RZ ;  /* 0x0ffffffe180a7810 */ /* 0x001fce0007ffe0ff */
[----:B------:R0:W-:Y:S01]  /*1460*/  F2I.FTZ.U32.TRUNC.NTZ R11, R10 ;  /* 0x0000000a000b7305 */ /* 0x0001e2000021f000 */
[----:B-1----:R-:W-:Y:S01]  /*1470*/  MOV R20, RZ ;  /* 0x000000ff00147202 */ /* 0x002fe20000000f00 */
[----:B--2---:R-:W-:Y:S02]  /*1480*/  IMAD R25, R25, R21, RZ ;  /* 0x0000001519197224 */ /* 0x004fe400078e02ff */
[----:B0-----:R-:W-:Y:S02]  /*1490*/  HFMA2 R10, -RZ, RZ, 0, 0 ;  /* 0x00000000ff0a7431 */ /* 0x001fe400000001ff */
[----:B------:R-:W-:Y:S02]  /*14a0*/  IMAD.HI.U32 R14, R21, R25, R20 ;  /* 0x00000019150e7227 */ /* 0x000fe400078e0014 */
[----:B----4-:R-:W0:Y:S04]  /*14b0*/  I2F.U32.RP R20, R16 ;  /* 0x0000001000147306 */ /* 0x010e280000209000 */
[----:B------:R-:W-:-:S05]  /*14c0*/  IMAD.HI.U32 R21, R14, R19, RZ ;  /* 0x000000130e157227 */ /* 0x000fca00078e00ff */
[----:B------:R-:W-:-:S05]  /*14d0*/  IADD3 R13, PT, PT, -R21, RZ, RZ ;  /* 0x000000ff150d7210 */ /* 0x000fca0007ffe1ff */
[----:B------:R-:W-:Y:S01]  /*14e0*/  IMAD R13, R6, R13, R19 ;  /* 0x0000000d060d7224 */ /* 0x000fe200078e0213 */
[----:B0-----:R-:W0:Y:S04]  /*14f0*/  MUFU.RCP R20, R20 ;  /* 0x0000001400147308 */ /* 0x001e280000001000 */
[----:B------:R-:W-:-:S13]  /*1500*/  ISETP.GE.U32.AND P0, PT, R13, R6, PT ;  /* 0x000000060d00720c */ /* 0x000fda0003f06070 */
[----:B------:R-:W-:Y:S02]  /*1510*/  @P0 IADD3 R13, PT, PT, -R6, R13, RZ ;  /* 0x0000000d060d0210 */ /* 0x000fe40007ffe1ff */
[----:B------:R-:W-:Y:S02]  /*1520*/  @P0 IADD3 R21, PT, PT, R21, 0x1, RZ ;  /* 0x0000000115150810 */ /* 0x000fe40007ffe0ff */
[----:B------:R-:W-:Y:S01]  /*1530*/  ISETP.GE.U32.AND P1, PT, R13, R6, PT ;  /* 0x000000060d00720c */ /* 0x000fe20003f26070 */
[----:B------:R-:W-:-:S04]  /*1540*/  IMAD.MOV R13, RZ, RZ, -R8 ;  /* 0x000000ffff0d7224 */ /* 0x000fc800078e0a08 */
[----:B------:R-:W-:-:S04]  /*1550*/  IMAD R13, R13, R11, RZ ;  /* 0x0000000b0d0d7224 */ /* 0x000fc800078e02ff */
[----:B------:R-:W-:-:S04]  /*1560*/  IMAD.HI.U32 R14, R11, R13, R10 ;  /* 0x0000000d0b0e7227 */ /* 0x000fc800078e000a */
[----:B------:R-:W-:Y:S01]  /*1570*/  @P1 IADD3 R21, PT, PT, R21, 0x1, RZ ;  /* 0x0000000115151810 */ /* 0x000fe20007ffe0ff */
[----:B0-----:R-:W-:Y:S01]  /*1580*/  VIADD R10, R20, 0xffffffe ;  /* 0x0ffffffe140a7836 */ /* 0x001fe20000000000 */
[----:B------:R-:W-:Y:S02]  /*1590*/  @!P2 LOP3.LUT R21, RZ, R6, RZ, 0x33, !PT ;  /* 0x00000006ff15a212 */ /* 0x000fe400078e33ff */
[----:B------:R-:W-:Y:S01]  /*15a0*/  ISETP.NE.U32.AND P2, PT, R8, RZ, PT ;  /* 0x000000ff0800720c */ /* 0x000fe20003f45070 */
[----:B------:R0:W-:Y:S02]  /*15b0*/  F2I.FTZ.U32.TRUNC.NTZ R11, R10 ;  /* 0x0000000a000b7305 */ /* 0x0001e4000021f000 */
[----:B------:R-:W-:-:S05]  /*15c0*/  IMAD.HI.U32 R13, R14, R21, RZ ;  /* 0x000000150e0d7227 */ /* 0x000fca00078e00ff */
[----:B------:R-:W-:Y:S01]  /*15d0*/  IADD3 R15, PT, PT, -R13, RZ, RZ ;  /* 0x000000ff0d0f7210 */ /* 0x000fe20007ffe1ff */
[----:B------:R-:W1:Y:S01]  /*15e0*/  I2F.U32.RP R14, R7 ;  /* 0x00000007000e7306 */ /* 0x000e620000209000 */
[----:B0-----:R-:W-:-:S03]  /*15f0*/  IMAD.MOV.U32 R10, RZ, RZ, RZ ;  /* 0x000000ffff0a7224 */ /* 0x001fc600078e00ff */
[----:B------:R-:W-:-:S05]  /*1600*/  IMAD R15, R8, R15, R21 ;  /* 0x0000000f080f7224 */ /* 0x000fca00078e0215 */
[----:B------:R-:W-:Y:S01]  /*1610*/  ISETP.GE.U32.AND P0, PT, R15, R8, PT ;  /* 0x000000080f00720c */ /* 0x000fe20003f06070 */
[----:B-1----:R-:W0:-:S12]  /*1620*/  MUFU.RCP R14, R14 ;  /* 0x0000000e000e7308 */ /* 0x002e180000001000 */
[----:B------:R-:W-:Y:S02]  /*1630*/  @P0 IADD3 R15, PT, PT, -R8, R15, RZ ;  /* 0x0000000f080f0210 */ /* 0x000fe40007ffe1ff */
[----:B------:R-:W-:Y:S02]  /*1640*/  @P0 IADD3 R13, PT, PT, R13, 0x1, RZ ;  /* 0x000000010d0d0810 */ /* 0x000fe40007ffe0ff */
[----:B------:R-:W-:Y:S02]  /*1650*/  ISETP.GE.U32.AND P1, PT, R15, R8, PT ;  /* 0x000000080f00720c */ /* 0x000fe40003f26070 */
[----:B------:R-:W-:-:S05]  /*1660*/  IADD3 R15, PT, PT, RZ, -R16, RZ ;  /* 0x80000010ff0f7210 */ /* 0x000fca0007ffe0ff */
[----:B------:R-:W-:-:S04]  /*1670*/  IMAD R15, R15, R11, RZ ;  /* 0x0000000b0f0f7224 */ /* 0x000fc800078e02ff */
[----:B------:R-:W-:Y:S01]  /*1680*/  IMAD.HI.U32 R24, R11, R15, R10 ;  /* 0x0000000f0b187227 */ /* 0x000fe200078e000a */
[----:B0-----:R-:W-:Y:S02]  /*1690*/  IADD3 R10, PT, PT, R14, 0xffffffe, RZ ;  /* 0x0ffffffe0e0a7810 */ /* 0x001fe40007ffe0ff */
[----:B------:R-:W-:Y:S02]  /*16a0*/  @P1 IADD3 R13, PT, PT, R13, 0x1, RZ ;  /* 0x000000010d0d1810 */ /* 0x000fe40007ffe0ff */
[----:B------:R-:W-:Y:S01]  /*16b0*/  @!P2 LOP3.LUT R13, RZ, R8, RZ, 0x33, !PT ;  /* 0x00000008ff0da212 */ /* 0x000fe200078e33ff */
[----:B------:R0:W1:Y:S01]  /*16c0*/  F2I.FTZ.U32.TRUNC.NTZ R11, R10 ;  /* 0x0000000a000b7305 */ /* 0x000062000021f000 */
[----:B------:R-:W-:Y:S02]  /*16d0*/  ISETP.NE.U32.AND P2, PT, R16, RZ, PT ;  /* 0x000000ff1000720c */ /* 0x000fe40003f45070 */
[----:B------:R-:W-:Y:S01]  /*16e0*/  IADD3 R14, PT, PT, -R21, RZ, RZ ;  /* 0x000000ff150e7210 */ /* 0x000fe20007ffe1ff */
[----:B------:R-:W-:-:S04]  /*16f0*/  IMAD.HI.U32 R24, R24, R13, RZ ;  /* 0x0000000d18187227 */ /* 0x000fc800078e00ff */
[----:B------:R-:W-:Y:S01]  /*1700*/  IMAD R6, R6, R14, R19 ;  /* 0x0000000e06067224 */ /* 0x000fe200078e0213 */
[----:B------:R-:W-:Y:S02]  /*1710*/  IADD3 R15, PT, PT, -R24, RZ, RZ ;  /* 0x000000ff180f7210 */ /* 0x000fe40007ffe1ff */
[----:B0-----:R-:W-:Y:S02]  /*1720*/  MOV R10, RZ ;  /* 0x000000ff000a7202 */ /* 0x001fe40000000f00 */
[----:B------:R-:W-:Y:S01]  /*1730*/  IADD3 R19, PT, PT, -R13, RZ, RZ ;  /* 0x000000ff0d137210 */ /* 0x000fe20007ffe1ff */
[----:B------:R-:W-:Y:S01]  /*1740*/  IMAD R15, R16, R15, R13 ;  /* 0x0000000f100f7224 */ /* 0x000fe200078e020d */
[----:B------:R-:W-:-:S03]  /*1750*/  IADD3 R3, PT, PT, R6, R3, RZ ;  /* 0x0000000306037210 */ /* 0x000fc60007ffe0ff */
[----:B------:R-:W-:Y:S01]  /*1760*/  IMAD R19, R8, R19, R21 ;  /* 0x0000001308137224 */ /* 0x000fe200078e0215 */
[----:B------:R-:W-:-:S13]  /*1770*/  ISETP.GE.U32.AND P0, PT, R15, R16, PT ;  /* 0x000000100f00720c */ /* 0x000fda0003f06070 */
[----:B------:R-:W-:Y:S01]  /*1780*/  @P0 IADD3 R15, PT, PT, -R16, R15, RZ ;  /* 0x0000000f100f0210 */ /* 0x000fe20007ffe1ff */
[----:B------:R-:W-:-:S03]  /*1790*/  @P0 VIADD R24, R24, 0x1 ;  /* 0x0000000118180836 */ /* 0x000fc60000000000 */
[----:B------:R-:W-:Y:S02]  /*17a0*/  ISETP.GE.U32.AND P1, PT, R15, R16, PT ;  /* 0x000000100f00720c */ /* 0x000fe40003f26070 */
[----:B------:R-:W-:-:S05]  /*17b0*/  IADD3 R15, PT, PT, RZ, -R7, RZ ;  /* 0x80000007ff0f7210 */ /* 0x000fca0007ffe0ff */
[----:B-1----:R-:W-:-:S04]  /*17c0*/  IMAD R15, R15, R11, RZ ;  /* 0x0000000b0f0f7224 */ /* 0x002fc800078e02ff */
[----:B------:R-:W-:Y:S02]  /*17d0*/  IMAD.HI.U32 R11, R11, R15, R10 ;  /* 0x0000000f0b0b7227 */ /* 0x000fe400078e000a */
[----:B------:R-:W-:Y:S01]  /*17e0*/  @P1 IADD3 R24, PT, PT, R24, 0x1, RZ ;  /* 0x0000000118181810 */ /* 0x000fe20007ffe0ff */
[----:B------:R-:W0:Y:S01]  /*17f0*/  LDC.64 R14, c[0x0][0x3a0] ;  /* 0x0000e800ff0e7b82 */ /* 0x000e220000000a00 */
[----:B------:R-:W-:Y:S02]  /*1800*/  @!P2 LOP3.LUT R24, RZ, R16, RZ, 0x33, !PT ;  /* 0x00000010ff18a212 */ /* 0x000fe400078e33ff */
[----:B------:R-:W-:-:S03]  /*1810*/  ISETP.NE.U32.AND P2, PT, R7, RZ, PT ;  /* 0x000000ff0700720c */ /* 0x000fc60003f45070 */
[----:B------:R-:W-:Y:S02]  /*1820*/  IMAD.HI.U32 R25, R11, R24, RZ ;  /* 0x000000180b197227 */ /* 0x000fe400078e00ff */
[----:B------:R-:W1:Y:S03]  /*1830*/  LDC.64 R10, c[0x0][0x398] ;  /* 0x0000e600ff0a7b82 */ /* 0x000e660000000a00 */
[----:B------:R-:W-:-:S05]  /*1840*/  IADD3 R20, PT, PT, -R25, RZ, RZ ;  /* 0x000000ff19147210 */ /* 0x000fca0007ffe1ff */
[----:B------:R-:W-:-:S05]  /*1850*/  IMAD R20, R7, R20, R24 ;  /* 0x0000001407147224 */ /* 0x000fca00078e0218 */
[----:B------:R-:W-:-:S13]  /*1860*/  ISETP.GE.U32.AND P0, PT, R20, R7, PT ;  /* 0x000000071400720c */ /* 0x000fda0003f06070 */
[----:B------:R-:W-:Y:S01]  /*1870*/  @P0 IMAD.IADD R20, R20, 0x1, -R7 ;  /* 0x0000000114140824 */ /* 0x000fe200078e0a07 */
[----:B------:R-:W-:-:S04]  /*1880*/  @P0 IADD3 R25, PT, PT, R25, 0x1, RZ ;  /* 0x0000000119190810 */ /* 0x000fc80007ffe0ff */
[----:B------:R-:W-:Y:S01]  /*1890*/  ISETP.GE.U32.AND P1, PT, R20, R7, PT ;  /* 0x000000071400720c */ /* 0x000fe20003f26070 */
[----:B-1----:R-:W-:-:S04]  /*18a0*/  IMAD.WIDE.U32 R20, R3, 0x4, R10 ;  /* 0x0000000403147825 */ /* 0x002fc800078e000a */
[----:B------:R-:W-:Y:S01]  /*18b0*/  IMAD.MOV R3, RZ, RZ, -R24 ;  /* 0x000000ffff037224 */ /* 0x000fe200078e0a18 */
[----:B------:R-:W-:Y:S01]  /*18c0*/  IADD3 R19, PT, PT, R19, R12, RZ ;  /* 0x0000000c13137210 */ /* 0x000fe20007ffe0ff */
[----:B0-----:R-:W-:Y:S01]  /*18d0*/  IMAD.WIDE.U32 R8, R9, 0x4, R14 ;  /* 0x0000000409087825 */ /* 0x001fe200078e000e */
[----:B------:R-:W2:Y:S05]  /*18e0*/  LDG.E.CONSTANT R20, desc[UR8][R20.64] ;  /* 0x0000000814147981 */ /* 0x000eaa000c1e9900 */
[----:B------:R-:W-:Y:S01]  /*18f0*/  @P1 IADD3 R25, PT, PT, R25, 0x1, RZ ;  /* 0x0000000119191810 */ /* 0x000fe20007ffe0ff */
[----:B------:R-:W-:Y:S01]  /*1900*/  IMAD R16, R16, R3, R13 ;  /* 0x0000000310107224 */ /* 0x000fe200078e020d */
[----:B------:R-:W-:Y:S01]  /*1910*/  @!P2 LOP3.LUT R25, RZ, R7, RZ, 0x33, !PT ;  /* 0x00000007ff19a212 */ /* 0x000fe200078e33ff */
[----:B------:R-:W3:Y:S03]  /*1920*/  LDG.E.CONSTANT R9, desc[UR8][R8.64] ;  /* 0x0000000808097981 */ /* 0x000ee6000c1e9900 */
[----:B------:R-:W-:Y:S01]  /*1930*/  IADD3 R6, PT, PT, -R25, RZ, RZ ;  /* 0x000000ff19067210 */ /* 0x000fe20007ffe1ff */
[----:B------:R-:W-:Y:S01]  /*1940*/  IMAD.WIDE.U32 R12, R5, 0x4, R14 ;  /* 0x00000004050c7825 */ /* 0x000fe200078e000e */
[----:B------:R-:W-:-:S03]  /*1950*/  IADD3 R3, PT, PT, R16, R17, RZ ;  /* 0x0000001110037210 */ /* 0x000fc60007ffe0ff */
[----:B------:R-:W-:Y:S02]  /*1960*/  IMAD R5, R7, R6, R24 ;  /* 0x0000000607057224 */ /* 0x000fe400078e0218 */
[----:B------:R-:W-:Y:S01]  /*1970*/  IMAD.WIDE.U32 R6, R19, 0x4, R10 ;  /* 0x0000000413067825 */ /* 0x000fe200078e000a */
[----:B------:R-:W4:Y:S02]  /*1980*/  LDG.E.CONSTANT R12, desc[UR8][R12.64] ;  /* 0x000000080c0c7981 */ /* 0x000f24000c1e9900 */
[----:B------:R-:W-:Y:S01]  /*1990*/  IADD3 R5, PT, PT, R5, R18, RZ ;  /* 0x0000001205057210 */ /* 0x000fe20007ffe0ff */
[----:B------:R-:W-:Y:S02]  /*19a0*/  IMAD.WIDE.U32 R16, R0, 0x4, R14 ;  /* 0x0000000400107825 */ /* 0x000fe400078e000e */
[----:B------:R-:W5:Y:S02]  /*19b0*/  LDG.E.CONSTANT R6, desc[UR8][R6.64] ;  /* 0x0000000806067981 */ /* 0x000f64000c1e9900 */
[----:B------:R-:W-:-:S02]  /*19c0*/  IMAD.WIDE.U32 R18, R3, 0x4, R10 ;  /* 0x0000000403127825 */ /* 0x000fc400078e000a */
[----:B------:R-:W5:Y:S02]  /*19d0*/  LDG.E.CONSTANT R16, desc[UR8][R16.64] ;  /* 0x0000000810107981 */ /* 0x000f64000c1e9900 */
[----:B------:R-:W-:Y:S02]  /*19e0*/  IMAD.WIDE.U32 R14, R4, 0x4, R14 ;  /* 0x00000004040e7825 */ /* 0x000fe400078e000e */
[----:B------:R0:W5:Y:S02]  /*19f0*/  LDG.E.CONSTANT R18, desc[UR8][R18.64] ;  /* 0x0000000812127981 */ /* 0x000164000c1e9900 */
[----:B------:R-:W-:Y:S02]  /*1a00*/  IMAD.WIDE.U32 R10, R5, 0x4, R10 ;  /* 0x00000004050a7825 */ /* 0x000fe400078e000a */
[----:B------:R-:W5:Y:S04]  /*1a10*/  LDG.E.CONSTANT R14, desc[UR8][R14.64] ;  /* 0x000000080e0e7981 */ /* 0x000f68000c1e9900 */
[----:B------:R-:W5:Y:S01]  /*1a20*/  LDG.E.CONSTANT R10, desc[UR8][R10.64] ;  /* 0x000000080a0a7981 */ /* 0x000f62000c1e9900 */
[----:B0-----:R-:W-:Y:S01]  /*1a30*/  MOV R19, R25 ;  /* 0x0000001900137202 */ /* 0x001fe20000000f00 */
[----:B--2---:R-:W-:-:S02]  /*1a40*/  IMAD R20, R22, R20, R23 ;  /* 0x0000001416147224 */ /* 0x004fc400078e0217 */
[----:B---3--:R-:W-:-:S04]  /*1a50*/  IMAD R9, R22, R9, RZ ;  /* 0x0000000916097224 */ /* 0x008fc800078e02ff */
[C---:B----4-:R-:W-:Y:S02]  /*1a60*/  IMAD R3, R9.reuse, R12, RZ ;  /* 0x0000000c09037224 */ /* 0x050fe400078e02ff */
[----:B-----5:R-:W-:Y:S02]  /*1a70*/  IMAD R20, R9, R6, R20 ;  /* 0x0000000609147224 */ /* 0x020fe400078e0214 */
[C---:B------:R-:W-:Y:S02]  /*1a80*/  IMAD R23, R3.reuse, R16, RZ ;  /* 0x0000001003177224 */ /* 0x040fe400078e02ff */
[----:B------:R-:W-:Y:S02]  /*1a90*/  IMAD R20, R3, R18, R20 ;  /* 0x0000001203147224 */ /* 0x000fe400078e0214 */
[----:B------:R-:W-:Y:S02]  /*1aa0*/  IMAD.MOV.U32 R3, RZ, RZ, R4 ;  /* 0x000000ffff037224 */ /* 0x000fe400078e0004 */
[----:B------:R-:W-:-:S02]  /*1ab0*/  IMAD R22, R23, R14, RZ ;  /* 0x0000000e17167224 */ /* 0x000fc400078e02ff */
[----:B------:R-:W-:-:S07]  /*1ac0*/  IMAD R23, R23, R10, R20 ;  /* 0x0000000a17177224 */ /* 0x000fce00078e0214 */
.L_x_4:
[----:B------:R-:W-:Y:S05]  /*1ad0*/  BRA.U !UP1, `(.L_x_3) ;  /* 0x0000000509ac7547 */ /* 0x000fea000b800000 */
[----:B------:R-:W-:Y:S02]  /*1ae0*/  UISETP.NE.AND UP0, UPT, UR7, 0x1, UPT ;  /* 0x000000010700788c */ /* 0x000fe4000bf05270 */
[----:B------:R-:W-:-:S04]  /*1af0*/  ULOP3.LUT UR4, UR5, 0x1, URZ, 0xc0, !UPT ;  /* 0x0000000105047892 */ /* 0x000fc8000f8ec0ff */
[----:B------:R-:W-:-:S03]  /*1b00*/  UISETP.NE.U32.AND UP1, UPT, UR4, 0x1, UPT ;  /* 0x000000010400788c */ /* 0x000fc6000bf25070 */
[----:B------:R-:W-:Y:S08]  /*1b10*/  BRA.U !UP0, `(.L_x_5) ;  /* 0x0000000508147547 */ /* 0x000ff0000b800000 */
[----:B------:R-:W0:Y:S01]  /*1b20*/  LDC.64 R4, c[0x0][0x3a8] ;  /* 0x0000ea00ff047b82 */ /* 0x000e220000000a00 */
[----:B------:R-:W-:-:S05]  /*1b30*/  IADD3 R9, PT, PT, R3, -0x1, RZ ;  /* 0xffffffff03097810 */ /* 0x000fca0007ffe0ff */
[----:B0-----:R-:W-:-:S05]  /*1b40*/  IMAD.WIDE.U32 R6, R9, 0x4, R4 ;  /* 0x0000000409067825 */ /* 0x001fca00078e0004 */
[----:B------:R-:W2:Y:S01]  /*1b50*/  LDG.E.CONSTANT R0, desc[UR8][R6.64] ;  /* 0x0000000806007981 */ /* 0x000ea2000c1e9900 */
[----:B------:R-:W-:-:S05]  /*1b60*/  IADD3 R3, PT, PT, R3, -0x2, RZ ;  /* 0xfffffffe03037810 */ /* 0x000fca0007ffe0ff */
[----:B------:R-:W-:Y:S02]  /*1b70*/  IMAD.WIDE.U32 R14, R3, 0x4, R4 ;  /* 0x00000004030e7825 */ /* 0x000fe400078e0004 */
[----:B------:R-:W0:Y:S03]  /*1b80*/  LDC.64 R4, c[0x0][0x390] ;  /* 0x0000e400ff047b82 */ /* 0x000e260000000a00 */
[----:B------:R-:W3:Y:S01]  /*1b90*/  LDG.E.CONSTANT R8, desc[UR8][R14.64] ;  /* 0x000000080e087981 */ /* 0x000ee2000c1e9900 */
[----:B0-----:R-:W-:-:S04]  /*1ba0*/  IMAD.WIDE.U32 R12, R9, 0x4, R4 ;  /* 0x00000004090c7825 */ /* 0x001fc800078e0004 */
[----:B------:R-:W-:Y:S01]  /*1bb0*/  IMAD.WIDE.U32 R16, R3, 0x4, R4 ;  /* 0x0000000403107825 */ /* 0x000fe200078e0004 */
[----:B------:R0:W4:Y:S04]  /*1bc0*/  LDG.E.CONSTANT R10, desc[UR8][R12.64] ;  /* 0x000000080c0a7981 */ /* 0x000128000c1e9900 */
[----:B------:R1:W5:Y:S01]  /*1bd0*/  LDG.E.CONSTANT R11, desc[UR8][R16.64] ;  /* 0x00000008100b7981 */ /* 0x000362000c1e9900 */
[----:B--2---:R-:W2:Y:S01]  /*1be0*/  I2F.U32.RP R18, R0 ;  /* 0x0000000000127306 */ /* 0x004ea20000209000 */
[----:B------:R-:W-:Y:S01]  /*1bf0*/  IMAD.MOV R7, RZ, RZ, -R0 ;  /* 0x000000ffff077224 */ /* 0x000fe200078e0a00 */
[----:B------:R-:W-:-:S06]  /*1c00*/  ISETP.NE.U32.AND P2, PT, R0, RZ, PT ;  /* 0x000000ff0000720c */ /* 0x000fcc0003f45070 */
[----:B---3--:R-:W3:Y:S08]  /*1c10*/  I2F.U32.RP R14, R8 ;  /* 0x00000008000e7306 */ /* 0x008ef00000209000 */
[----:B--2---:R-:W2:Y:S08]  /*1c20*/  MUFU.RCP R18, R18 ;  /* 0x0000001200127308 */ /* 0x004eb00000001000 */
[----:B---3--:R-:W-:Y:S01]  /*1c30*/  MUFU.RCP R14, R14 ;  /* 0x0000000e000e7308 */ /* 0x008fe20000001000 */
[----:B--2---:R-:W-:-:S07]  /*1c40*/  IADD3 R4, PT, PT, R18, 0xffffffe, RZ ;  /* 0x0ffffffe12047810 */ /* 0x004fce0007ffe0ff */
[----:B------:R2:W3:Y:S02]  /*1c50*/  F2I.FTZ.U32.TRUNC.NTZ R5, R4 ;  /* 0x0000000400057305 */ /* 0x0004e4000021f000 */
[----:B--2---:R-:W-:Y:S02]  /*1c60*/  HFMA2 R4, -RZ, RZ, 0, 0 ;  /* 0x00000000ff047431 */ /* 0x004fe400000001ff */
[----:B---3--:R-:W-:-:S04]  /*1c70*/  IMAD R7, R7, R5, RZ ;  /* 0x0000000507077224 */ /* 0x008fc800078e02ff */
[----:B------:R-:W-:Y:S01]  /*1c80*/  IMAD.HI.U32 R6, R5, R7, R4 ;  /* 0x0000000705067227 */ /* 0x000fe200078e0004 */
[----:B------:R-:W-:-:S05]  /*1c90*/  IADD3 R4, PT, PT, R14, 0xffffffe, RZ ;  /* 0x0ffffffe0e047810 */ /* 0x000fca0007ffe0ff */
[----:B0-----:R-:W-:-:S05]  /*1ca0*/  IMAD.HI.U32 R13, R6, R19, RZ ;  /* 0x00000013060d7227 */ /* 0x001fca00078e00ff */
[----:B------:R-:W-:-:S05]  /*1cb0*/  IADD3 R5, PT, PT, -R13, RZ, RZ ;  /* 0x000000ff0d057210 */ /* 0x000fca0007ffe1ff */
[----:B------:R-:W-:Y:S02]  /*1cc0*/  IMAD R7, R0, R5, R19 ;  /* 0x0000000500077224 */ /* 0x000fe400078e0213 */
[----:B------:R0:W2:Y:S03]  /*1cd0*/  F2I.FTZ.U32.TRUNC.NTZ R5, R4 ;  /* 0x0000000400057305 */ /* 0x0000a6000021f000 */
[----:B------:R-:W-:Y:S02]  /*1ce0*/  ISETP.GE.U32.AND P0, PT, R7, R0, PT ;  /* 0x000000000700720c */ /* 0x000fe40003f06070 */
[----:B0-----:R-:W-:-:S11]  /*1cf0*/  MOV R4, RZ ;  /* 0x000000ff00047202 */ /* 0x001fd60000000f00 */
[----:B------:R-:W-:Y:S02]  /*1d00*/  @P0 IADD3 R7, PT, PT, -R0, R7, RZ ;  /* 0x0000000700070210 */ /* 0x000fe40007ffe1ff */
[----:B------:R-:W-:Y:S02]  /*1d10*/  @P0 IADD3 R13, PT, PT, R13, 0x1, RZ ;  /* 0x000000010d0d0810 */ /* 0x000fe40007ffe0ff */
[----:B------:R-:W-:Y:S01]  /*1d20*/  ISETP.GE.U32.AND P1, PT, R7, R0, PT ;  /* 0x000000000700720c */ /* 0x000fe20003f26070 */
[----:B------:R-:W-:-:S04]  /*1d30*/  IMAD.MOV R7, RZ, RZ, -R8 ;  /* 0x000000ffff077224 */ /* 0x000fc800078e0a08 */
[----:B--2---:R-:W-:-:S04]  /*1d40*/  IMAD R7, R7, R5, RZ ;  /* 0x0000000507077224 */ /* 0x004fc800078e02ff */
[----:B------:R-:W-:Y:S02]  /*1d50*/  IMAD.HI.U32 R12, R5, R7, R4 ;  /* 0x00000007050c7227 */ /* 0x000fe400078e0004 */
[----:B------:R-:W0:Y:S02]  /*1d60*/  LDC.64 R6, c[0x0][0x398] ;  /* 0x0000e600ff067b82 */ /* 0x000e240000000a00 */
[----:B------:R-:W-:Y:S02]  /*1d70*/  @P1 IADD3 R13, PT, PT, R13, 0x1, RZ ;  /* 0x000000010d0d1810 */ /* 0x000fe40007ffe0ff */
[----:B------:R-:W-:Y:S02]  /*1d80*/  @!P2 LOP3.LUT R13, RZ, R0, RZ, 0x33, !PT ;  /* 0x00000000ff0da212 */ /* 0x000fe400078e33ff */
[----:B------:R-:W-:Y:S02]  /*1d90*/  ISETP.NE.U32.AND P2, PT, R8, RZ, PT ;  /* 0x000000ff0800720c */ /* 0x000fe40003f45070 */
[----:B------:R-:W-:Y:S01]  /*1da0*/  IADD3 R14, PT, PT, -R13, RZ, RZ ;  /* 0x000000ff0d0e7210 */ /* 0x000fe20007ffe1ff */
[----:B------:R-:W-:-:S04]  /*1db0*/  IMAD.HI.U32 R12, R12, R13, RZ ;  /* 0x0000000d0c0c7227 */ /* 0x000fc800078e00ff */
[----:B------:R-:W-:Y:S01]  /*1dc0*/  IMAD R15, R0, R14, R19 ;  /* 0x0000000e000f7224 */ /* 0x000fe200078e0213 */
[----:B------:R-:W-:-:S03]  /*1dd0*/  IADD3 R4, PT, PT, -R12, RZ, RZ ;  /* 0x000000ff0c047210 */ /* 0x000fc60007ffe1ff */
[----:B----4-:R-:W-:Y:S02]  /*1de0*/  IMAD.IADD R15, R15, 0x1, R10 ;  /* 0x000000010f0f7824 */ /* 0x010fe400078e020a */
[----:B------:R-:W-:-:S05]  /*1df0*/  IMAD R5, R8, R4, R13 ;  /* 0x0000000408057224 */ /* 0x000fca00078e020d */
[----:B------:R-:W-:-:S13]  /*1e00*/  ISETP.GE.U32.AND P0, PT, R5, R8, PT ;  /* 0x000000080500720c */ /* 0x000fda0003f06070 */
[----:B------:R-:W-:Y:S01]  /*1e10*/  @P0 IMAD.IADD R5, R5, 0x1, -R8 ;  /* 0x0000000105050824 */ /* 0x000fe200078e0a08 */
[----:B------:R-:W-:-:S04]  /*1e20*/  @P0 IADD3 R12, PT, PT, R12, 0x1, RZ ;  /* 0x000000010c0c0810 */ /* 0x000fc80007ffe0ff */
[----:B------:R-:W-:Y:S02]  /*1e30*/  ISETP.GE.U32.AND P1, PT, R5, R8, PT ;  /* 0x000000080500720c */ /* 0x000fe40003f26070 */
[----:B------:R-:W2:Y:S11]  /*1e40*/  LDC.64 R4, c[0x0][0x3a0] ;  /* 0x0000e800ff047b82 */ /* 0x000eb60000000a00 */
[----:B------:R-:W-:-:S02]  /*1e50*/  @P1 IADD3 R12, PT, PT, R12, 0x1, RZ ;  /* 0x000000010c0c1810 */ /* 0x000fc40007ffe0ff */
[----:B------:R-:W-:-:S04]  /*1e60*/  @!P2 LOP3.LUT R12, RZ, R8, RZ, 0x33, !PT ;  /* 0x00000008ff0ca212 */ /* 0x000fc800078e33ff */
[----:B-1----:R-:W-:-:S05]  /*1e70*/  IADD3 R16, PT, PT, -R12, RZ, RZ ;  /* 0x000000ff0c107210 */ /* 0x002fca0007ffe1ff */
[----:B------:R-:W-:-:S05]  /*1e80*/  IMAD R16, R8, R16, R13 ;  /* 0x0000001008107224 */ /* 0x000fca00078e020d */
[----:B-----5:R-:W-:Y:S01]  /*1e90*/  IADD3 R13, PT, PT, R16, R11, RZ ;  /* 0x0000000b100d7210 */ /* 0x020fe20007ffe0ff */
[----:B--2---:R-:W-:-:S04]  /*1ea0*/  IMAD.WIDE.U32 R10, R9, 0x4, R4 ;  /* 0x00000004090a7825 */ /* 0x004fc800078e0004 */
[--C-:B0-----:R-:W-:Y:S02]  /*1eb0*/  IMAD.WIDE.U32 R8, R15, 0x4, R6.reuse ;  /* 0x000000040f087825 */ /* 0x101fe400078e0006 */
[----:B------:R-:W2:Y:S02]  /*1ec0*/  LDG.E.CONSTANT R11, desc[UR8][R10.64] ;  /* 0x000000080a0b7981 */ /* 0x000ea4000c1e9900 */
[----:B------:R-:W-:Y:S02]  /*1ed0*/  IMAD.WIDE.U32 R6, R13, 0x4, R6 ;  /* 0x000000040d067825 */ /* 0x000fe400078e0006 */
[----:B------:R-:W3:Y:S02]  /*1ee0*/  LDG.E.CONSTANT R8, desc[UR8][R8.64] ;  /* 0x0000000808087981 */ /* 0x000ee4000c1e9900 */
[----:B------:R-:W-:Y:S02]  /*1ef0*/  IMAD.WIDE.U32 R4, R3, 0x4, R4 ;  /* 0x0000000403047825 */ /* 0x000fe400078e0004 */
[----:B------:R-:W4:Y:S04]  /*1f00*/  LDG.E.CONSTANT R6, desc[UR8][R6.64] ;  /* 0x0000000806067981 */ /* 0x000f28000c1e9900 */
[----:B------:R-:W5:Y:S01]  /*1f10*/  LDG.E.CONSTANT R5, desc[UR8][R4.64] ;  /* 0x0000000804057981 */ /* 0x000f62000c1e9900 */
[----:B------:R-:W-:Y:S01]  /*1f20*/  MOV R19, R12 ;  /* 0x0000000c00137202 */ /* 0x000fe20000000f00 */
[----:B--2---:R-:W-:-:S02]  /*1f30*/  IMAD R0, R22, R11, RZ ;  /* 0x0000000b16007224 */ /* 0x004fc400078e02ff */
[----:B---3--:R-:W-:-:S04]  /*1f40*/  IMAD R23, R22, R8, R23 ;  /* 0x0000000816177224 */ /* 0x008fc800078e0217 */
[C---:B----4-:R-:W-:Y:S02]  /*1f50*/  IMAD R23, R0.reuse, R6, R23 ;  /* 0x0000000600177224 */ /* 0x050fe400078e0217 */
[----:B-----5:R-:W-:-:S07]  /*1f60*/  IMAD R22, R0, R5, RZ ;  /* 0x0000000500167224 */ /* 0x020fce00078e02ff */
.L_x_5:
[----:B------:R-:W-:Y:S05]  /*1f70*/  BRA.U UP1, `(.L_x_3) ;  /* 0x0000000101847547 */ /* 0x000fea000b800000 */
[----:B------:R-:W0:Y:S01]  /*1f80*/  LDC.64 R4, c[0x0][0x3a8] ;  /* 0x0000ea00ff047b82 */ /* 0x000e220000000a00 */
[----:B------:R-:W-:-:S07]  /*1f90*/  IADD3 R3, PT, PT, R3, -0x1, RZ ;  /* 0xffffffff03037810 */ /* 0x000fce0007ffe0ff */
[----:B------:R-:W1:Y:S01]  /*1fa0*/  LDC.64 R6, c[0x0][0x390] ;  /* 0x0000e400ff067b82 */ /* 0x000e620000000a00 */
[----:B0-----:R-:W-:-:S05]  /*1fb0*/  IMAD.WIDE.U32 R4, R3, 0x4, R4 ;  /* 0x0000000403047825 */ /* 0x001fca00078e0004 */
[----:B------:R-:W2:Y:S01]  /*1fc0*/  LDG.E.CONSTANT R0, desc[UR8][R4.64] ;  /* 0x0000000804007981 */ /* 0x000ea2000c1e9900 */
[----:B-1----:R-:W-:-:S06]  /*1fd0*/  IMAD.WIDE.U32 R6, R3, 0x4, R6 ;  /* 0x0000000403067825 */ /* 0x002fcc00078e0006 */
[----:B------:R-:W3:Y:S01]  /*1fe0*/  LDG.E.CONSTANT R7, desc[UR8][R6.64] ;  /* 0x0000000806077981 */ /* 0x000ee2000c1e9900 */
[----:B--2---:R-:W0:Y:S01]  /*1ff0*/  I2F.U32.RP R3, R0 ;  /* 0x0000000000037306 */ /* 0x004e220000209000 */
[----:B------:R-:W-:Y:S01]  /*2000*/  IMAD.MOV R11, RZ, RZ, -R0 ;  /* 0x000000ffff0b7224 */ /* 0x000fe200078e0a00 */
[----:B------:R-:W-:-:S06]  /*2010*/  ISETP.NE.U32.AND P2, PT, R0, RZ, PT ;  /* 0x000000ff0000720c */ /* 0x000fcc0003f45070 */
[----:B0-----:R-:W0:Y:S02]  /*2020*/  MUFU.RCP R3, R3 ;  /* 0x0000000300037308 */ /* 0x001e240000001000 */
[----:B0-----:R-:W-:-:S06]  /*2030*/  IADD3 R8, PT, PT, R3, 0xffffffe, RZ ;  /* 0x0ffffffe03087810 */ /* 0x001fcc0007ffe0ff */
[----:B------:R0:W1:Y:S02]  /*2040*/  F2I.FTZ.U32.TRUNC.NTZ R9, R8 ;  /* 0x0000000800097305 */ /* 0x000064000021f000 */
[----:B0-----:R-:W-:Y:S02]  /*2050*/  HFMA2 R8, -RZ, RZ, 0, 0 ;  /* 0x00000000ff087431 */ /* 0x001fe400000001ff */
[----:B-1----:R-:W-:-:S04]  /*2060*/  IMAD R11, R11, R9, RZ ;  /* 0x000000090b0b7224 */ /* 0x002fc800078e02ff */
[----:B------:R-:W-:-:S06]  /*2070*/  IMAD.HI.U32 R4, R9, R11, R8 ;  /* 0x0000000b09047227 */ /* 0x000fcc00078e0008 */
[----:B------:R-:W-:-:S05]  /*2080*/  IMAD.HI.U32 R9, R4, R19, RZ ;  /* 0x0000001304097227 */ /* 0x000fca00078e00ff */
[----:B------:R-:W-:-:S05]  /*2090*/  IADD3 R5, PT, PT, -R9, RZ, RZ ;  /* 0x000000ff09057210 */ /* 0x000fca0007ffe1ff */
[----:B------:R-:W-:-:S05]  /*20a0*/  IMAD R5, R0, R5, R19 ;  /* 0x0000000500057224 */ /* 0x000fca00078e0213 */
[----:B------:R-:W-:-:S13]  /*20b0*/  ISETP.GE.U32.AND P0, PT, R5, R0, PT ;  /* 0x000000000500720c */ /* 0x000fda0003f06070 */
[----:B------:R-:W-:Y:S02]  /*20c0*/  @P0 IADD3 R5, PT, PT, -R0, R5, RZ ;  /* 0x0000000500050210 */ /* 0x000fe40007ffe1ff */
[----:B------:R-:W-:Y:S02]  /*20d0*/  @P0 IADD3 R9, PT, PT, R9, 0x1, RZ ;  /* 0x0000000109090810 */ /* 0x000fe40007ffe0ff */
[-C--:B------:R-:W-:Y:S02]  /*20e0*/  ISETP.GE.U32.AND P1, PT, R5, R0.reuse, PT ;  /* 0x000000000500720c */ /* 0x080fe40003f26070 */
[----:B------:R-:W0:Y:S11]  /*20f0*/  LDC.64 R4, c[0x0][0x398] ;  /* 0x0000e600ff047b82 */ /* 0x000e360000000a00 */
[----:B------:R-:W-:Y:S01]  /*2100*/  @P1 VIADD R9, R9, 0x1 ;  /* 0x0000000109091836 */ /* 0x000fe20000000000 */
[----:B------:R-:W-:-:S04]  /*2110*/  @!P2 LOP3.LUT R9, RZ, R0, RZ, 0x33, !PT ;  /* 0x00000000ff09a212 */ /* 0x000fc800078e33ff */
[----:B------:R-:W-:-:S05]  /*2120*/  IADD3 R3, PT, PT, -R9, RZ, RZ ;  /* 0x000000ff09037210 */ /* 0x000fca0007ffe1ff */
[----:B------:R-:W-:-:S05]  /*2130*/  IMAD R0, R0, R3, R19 ;  /* 0x0000000300007224 */ /* 0x000fca00078e0213 */
[----:B---3--:R-:W-:-:S05]  /*2140*/  IADD3 R7, PT, PT, R0, R7, RZ ;  /* 0x0000000700077210 */ /* 0x008fca0007ffe0ff */
[----:B0-----:R-:W-:-:S06]  /*2150*/  IMAD.WIDE.U32 R4, R7, 0x4, R4 ;  /* 0x0000000407047825 */ /* 0x001fcc00078e0004 */
[----:B------:R-:W2:Y:S01]  /*2160*/  LDG.E.CONSTANT R4, desc[UR8][R4.64] ;  /* 0x0000000804047981 */ /* 0x000ea2000c1e9900 */
[----:B------:R-:W-:Y:S01]  /*2170*/  MOV R19, R9 ;  /* 0x0000000900137202 */ /* 0x000fe20000000f00 */
[----:B--2---:R-:W-:-:S07]  /*2180*/  IMAD R23, R4, R22, R23 ;  /* 0x0000001604177224 */ /* 0x004fce00078e0217 */
.L_x_3:
[----:B------:R-:W-:Y:S02]  /*2190*/  MOV R4, R23 ;  /* 0x0000001700047202 */ /* 0x000fe40000000f00 */
[----:B------:R-:W-:-:S07]  /*21a0*/  MOV R5, RZ ;  /* 0x000000ff00057202 */ /* 0x000fce0000000f00 */
.L_x_0:
[----:B------:R-:W-:-:S13]  /*21b0*/  ISETP.NE.AND P0, PT, R19, RZ, PT ;  /* 0x000000ff1300720c */ /* 0x000fda0003f05270 */
[----:B------:R-:W-:Y:S05]  /*21c0*/  @P0 EXIT ;  /* 0x000000000000094d */ /* 0x000fea0003800000 */
[----:B------:R-:W0:Y:S01]  /*21d0*/  LDCU.64 UR4, c[0x0][0x380] ;  /* 0x00007000ff0477ac */ /* 0x000e220008000a00 */
[----:B------:R-:W1:Y:S01]  /*21e0*/  LDC.64 R8, c[0x0][0x388] ;  /* 0x0000e200ff087b82 */ /* 0x000e620000000a00 */
[----:B0-----:R-:W-:-:S04]  /*21f0*/  LEA R6, P0, R4, UR4, 0x3 ;  /* 0x0000000404067c11 */ /* 0x001fc8000f8018ff */
[----:B------:R-:W-:-:S05]  /*2200*/  LEA.HI.X R7, R4, UR5, R5, 0x3, P0 ;  /* 0x0000000504077c11 */ /* 0x000fca00080f1c05 */
[----:B------:R-:W2:Y:S01]  /*2210*/  LDG.E.64.CONSTANT R4, desc[UR8][R6.64] ;  /* 0x0000000806047981 */ /* 0x000ea2000c1e9b00 */
[----:B-1----:R-:W-:-:S05]  /*2220*/  IMAD.WIDE.U32 R2, R2, 0x8, R8 ;  /* 0x0000000802027825 */ /* 0x002fca00078e0008 */
[----:B--2---:R-:W-:Y:S01]  /*2230*/  STG.E.64 desc[UR8][R2.64], R4 ;  /* 0x0000000402007986 */ /* 0x004fe2000c101b08 */
[----:B------:R-:W-:Y:S05]  /*2240*/  EXIT ;  /* 0x000000000000794d */ /* 0x000fea0003800000 */
.L_x_6:
[----:B------:R-:W-:-:S00]  /*2250*/  BRA `(.L_x_6) ;  /* 0xfffffffc00fc7947 */ /* 0x000fc0000383ffff */
[----:B------:R-:W-:-:S00]  /*2260*/  NOP ;  /* 0x0000000000007918 */ /* 0x000fc00000000000 */
        /* <DEDUP_REMOVED lines=9> */
.L_x_24:


//--------------------- .text._Z21two_qubit_general_ptmPdS_PKdjjjjj --------------------------
	.section	.text._Z21two_qubit_general_ptmPdS_PKdjjjjj,"ax",@progbits
	.align	128
        .global         _Z21two_qubit_general_ptmPdS_PKdjjjjj
        .type           _Z21two_qubit_general_ptmPdS_PKdjjjjj,@function
        .size           _Z21two_qubit_general_ptmPdS_PKdjjjjj,(.L_x_25 - _Z21two_qubit_general_ptmPdS_PKdjjjjj)
        .other          _Z21two_qubit_general_ptmPdS_PKdjjjjj,@"STO_CUDA_ENTRY STV_DEFAULT"
_Z21two_qubit_general_ptmPdS_PKdjjjjj:
.text._Z21two_qubit_general_ptmPdS_PKdjjjjj:
[----:B------:R-:W-:Y:S01]  /*0000*/  LDC R1, c[0x0][0x37c] ;  /* 0x0000df00ff017b82 */ /* 0x000fe20000000800 */
[----:B------:R-:W0:Y:S01]  /*0010*/  LDCU.64 UR8, c[0x0][0x3a0] ;  /* 0x00007400ff0877ac */ /* 0x000e220008000a00 */
[----:B------:R-:W1:Y:S01]  /*0020*/  S2R R5, SR_TID.Z ;  /* 0x0000000000057919 */ /* 0x000e620000002300 */
[----:B------:R-:W-:Y:S01]  /*0030*/  BSSY.RECONVERGENT B0, `(.L_x_7) ;  /* 0x000005c000007945 */ /* 0x000fe20003800200 */
[----:B------:R-:W2:Y:S01]  /*0040*/  LDCU UR4, c[0x0][0x360] ;  /* 0x00006c00ff0477ac */ /* 0x000ea20008000800 */
[----:B------:R-:W1:Y:S01]  /*0050*/  S2R R12, SR_CTAID.X ;  /* 0x00000000000c7919 */ /* 0x000e620000002500 */
[----:B------:R-:W3:Y:S01]  /*0060*/  LDCU UR5, c[0x0][0x364] ;  /* 0x00006c80ff0577ac */ /* 0x000ee20008000800 */
[----:B------:R-:W1:Y:S01]  /*0070*/  LDCU UR6, c[0x0][0x368] ;  /* 0x00006d00ff0677ac */ /* 0x000e620008000800 */
[----:B------:R-:W4:Y:S01]  /*0080*/  LDCU.64 UR12, c[0x0][0x398] ;  /* 0x00007300ff0c77ac */ /* 0x000f220008000a00 */
[----:B0-----:R-:W0:Y:S01]  /*0090*/  I2F.U32.RP R0, UR8 ;  /* 0x0000000800007d06 */ /* 0x001e220008209000 */
[----:B------:R-:W-:Y:S01]  /*00a0*/  ISETP.NE.U32.AND P2, PT, RZ, UR8, PT ;  /* 0x00000008ff007c0c */ /* 0x000fe2000bf45070 */
[----:B------:R-:W1:Y:S06]  /*00b0*/  LDCU UR10, c[0x0][0x3a0] ;  /* 0x00007400ff0a77ac */ /* 0x000e6c0008000800 */
[----:B------:R-:W5:Y:S08]  /*00c0*/  I2F.U32.RP R4, UR9 ;  /* 0x0000000900047d06 */ /* 0x000f700008209000 */
[----:B0-----:R-:W0:Y:S01]  /*00d0*/  MUFU.RCP R0, R0 ;  /* 0x0000000000007308 */ /* 0x001e220000001000 */
[----:B----4-:R-:W-:Y:S01]  /*00e0*/  MOV R11, UR12 ;  /* 0x0000000c000b7c02 */ /* 0x010fe20008000f00 */
[----:B------:R-:W-:-:S02]  /*00f0*/  IMAD.U32 R8, RZ, RZ, UR13 ;  /* 0x0000000dff087e24 */ /* 0x000fc4000f8e00ff */
[----:B-1----:R-:W-:Y:S01]  /*0100*/  IMAD R12, R12, UR6, R5 ;  /* 0x000000060c0c7c24 */ /* 0x002fe2000f8e0205 */
[----:B------:R-:W1:Y:S01]  /*0110*/  LDCU.64 UR6, c[0x0][0x358] ;  /* 0x00006b00ff0677ac */ /* 0x000e620008000a00 */
[----:B------:R-:W-:Y:S02]  /*0120*/  IMAD R15, R5, R11, RZ ;  /* 0x0000000b050f7224 */ /* 0x000fe400078e02ff */
[----:B-----5:R-:W-:Y:S01]  /*0130*/  MUFU.RCP R4, R4 ;  /* 0x0000000400047308 */ /* 0x020fe20000001000 */
[----:B0-----:R-:W-:-:S07]  /*0140*/  VIADD R2, R0, 0xffffffe ;  /* 0x0ffffffe00027836 */ /* 0x001fce0000000000 */
[----:B------:R0:W4:Y:S02]  /*0150*/  F2I.FTZ.U32.TRUNC.NTZ R3, R2 ;  /* 0x0000000200037305 */ /* 0x000124000021f000 */
[----:B0-----:R-:W-:Y:S02]  /*0160*/  HFMA2 R2, -RZ, RZ, 0, 0 ;  /* 0x00000000ff027431 */ /* 0x001fe400000001ff */
[----:B----4-:R-:W-:-:S04]  /*0170*/  IMAD.MOV R7, RZ, RZ, -R3 ;  /* 0x000000ffff077224 */ /* 0x010fc800078e0a03 */
[----:B------:R-:W-:-:S04]  /*0180*/  IMAD R7, R7, UR8, RZ ;  /* 0x0000000807077c24 */ /* 0x000fc8000f8e02ff */
[----:B------:R-:W-:Y:S01]  /*0190*/  IMAD.HI.U32 R3, R3, R7, R2 ;  /* 0x0000000703037227 */ /* 0x000fe200078e0002 */
[----:B------:R-:W-:Y:S02]  /*01a0*/  IADD3 R2, PT, PT, R4, 0xffffffe, RZ ;  /* 0x0ffffffe04027810 */ /* 0x000fe40007ffe0ff */
[----:B------:R-:W0:Y:S03]  /*01b0*/  S2R R4, SR_TID.X ;  /* 0x0000000000047919 */ /* 0x000e260000002100 */
[----:B------:R-:W-:-:S04]  /*01c0*/  IMAD.HI.U32 R13, R3, R12, RZ ;  /* 0x0000000c030d7227 */ /* 0x000fc800078e00ff */
[----:B------:R-:W-:-:S04]  /*01d0*/  IMAD.MOV R3, RZ, RZ, -R13 ;  /* 0x000000ffff037224 */ /* 0x000fc800078e0a0d */
[----:B------:R-:W-:Y:S02]  /*01e0*/  IMAD R0, R3, UR8, R12 ;  /* 0x0000000803007c24 */ /* 0x000fe4000f8e020c */
[----:B------:R4:W5:Y:S03]  /*01f0*/  F2I.FTZ.U32.TRUNC.NTZ R3, R2 ;  /* 0x0000000200037305 */ /* 0x000966000021f000 */
[----:B------:R-:W-:Y:S01]  /*0200*/  ISETP.GE.U32.AND P0, PT, R0, UR8, PT ;  /* 0x0000000800007c0c */ /* 0x000fe2000bf06070 */
[----:B----4-:R-:W-:Y:S01]  /*0210*/  IMAD.MOV.U32 R2, RZ, RZ, RZ ;  /* 0x000000ffff027224 */ /* 0x010fe200078e00ff */
[----:B-----5:R-:W-:-:S11]  /*0220*/  IADD3 R7, PT, PT, RZ, -R3, RZ ;  /* 0x80000003ff077210 */ /* 0x020fd60007ffe0ff */
[----:B------:R-:W-:Y:S02]  /*0230*/  @P0 VIADD R0, R0, -UR8 ;  /* 0x8000000800000c36 */ /* 0x000fe40008000000 */
[----:B------:R-:W-:Y:S02]  /*0240*/  @P0 VIADD R13, R13, 0x1 ;  /* 0x000000010d0d0836 */ /* 0x000fe40000000000 */
[----:B------:R-:W-:Y:S01]  /*0250*/  IMAD R7, R7, UR9, RZ ;  /* 0x0000000907077c24 */ /* 0x000fe2000f8e02ff */
[----:B------:R-:W-:-:S03]  /*0260*/  ISETP.GE.U32.AND P1, PT, R0, UR8, PT ;  /* 0x0000000800007c0c */ /* 0x000fc6000bf26070 */
[----:B------:R-:W-:Y:S02]  /*0270*/  IMAD.HI.U32 R0, R3, R7, R2 ;  /* 0x0000000703007227 */ /* 0x000fe400078e0002 */
[----:B------:R-:W3:Y:S08]  /*0280*/  S2R R3, SR_TID.Y ;  /* 0x0000000000037919 */ /* 0x000ef00000002200 */
[----:B------:R-:W-:-:S02]  /*0290*/  @P1 IADD3 R13, PT, PT, R13, 0x1, RZ ;  /* 0x000000010d0d1810 */ /* 0x000fc40007ffe0ff */
[----:B------:R-:W-:Y:S02]  /*02a0*/  @!P2 LOP3.LUT R13, RZ, UR8, RZ, 0x33, !PT ;  /* 0x00000008ff0dac12 */ /* 0x000fe4000f8e33ff */
[----:B------:R-:W-:Y:S02]  /*02b0*/  ISETP.NE.U32.AND P2, PT, RZ, UR9, PT ;  /* 0x00000009ff007c0c */ /* 0x000fe4000bf45070 */
[----:B------:R-:W-:Y:S01]  /*02c0*/  IADD3 R17, PT, PT, -R13, RZ, RZ ;  /* 0x000000ff0d117210 */ /* 0x000fe20007ffe1ff */
[----:B------:R-:W-:-:S04]  /*02d0*/  IMAD.HI.U32 R9, R0, R13, RZ ;  /* 0x0000000d00097227 */ /* 0x000fc800078e00ff */
[----:B------:R-:W-:Y:S01]  /*02e0*/  IMAD R12, R17, UR8, R12 ;  /* 0x00000008110c7c24 */ /* 0x000fe2000f8e020c */
[----:B------:R-:W-:-:S05]  /*02f0*/  IADD3 R0, PT, PT, -R9, RZ, RZ ;  /* 0x000000ff09007210 */ /* 0x000fca0007ffe1ff */
[----:B------:R-:W-:-:S05]  /*0300*/  IMAD R0, R0, UR9, R13 ;  /* 0x0000000900007c24 */ /* 0x000fca000f8e020d */
[----:B------:R-:W-:-:S13]  /*0310*/  ISETP.GE.U32.AND P0, PT, R0, UR9, PT ;  /* 0x0000000900007c0c */ /* 0x000fda000bf06070 */
[----:B------:R-:W-:Y:S01]  /*0320*/  @P0 VIADD R0, R0, -UR9 ;  /* 0x8000000900000c36 */ /* 0x000fe20008000000 */
[----:B------:R-:W-:Y:S02]  /*0330*/  @P0 IADD3 R9, PT, PT, R9, 0x1, RZ ;  /* 0x0000000109090810 */ /* 0x000fe40007ffe0ff */
[----:B0-----:R-:W-:Y:S02]  /*0340*/  ISETP.GE.U32.AND P0, PT, R4, R11, PT ;  /* 0x0000000b0400720c */ /* 0x001fe40003f06070 */
[----:B------:R-:W-:Y:S01]  /*0350*/  ISETP.GE.U32.AND P1, PT, R0, UR9, PT ;  /* 0x0000000900007c0c */ /* 0x000fe2000bf26070 */
[----:B---3--:R-:W-:-:S04]  /*0360*/  IMAD R0, R4, UR5, R3 ;  /* 0x0000000504007c24 */ /* 0x008fc8000f8e0203 */
[----:B------:R-:W-:Y:S02]  /*0370*/  IMAD R7, R0, R11, RZ ;  /* 0x0000000b00077224 */ /* 0x000fe400078e02ff */
[----:B------:R-:W-:-:S06]  /*0380*/  IMAD R0, R15, R8, RZ ;  /* 0x000000080f007224 */ /* 0x000fcc00078e02ff */
[----:B------:R-:W-:Y:S01]  /*0390*/  @P1 VIADD R9, R9, 0x1 ;  /* 0x0000000109091836 */ /* 0x000fe20000000000 */
[----:B------:R-:W-:-:S05]  /*03a0*/  @!P2 LOP3.LUT R9, RZ, UR9, RZ, 0x33, !PT ;  /* 0x00000009ff09ac12 */ /* 0x000fca000f8e33ff */
[----:B------:R-:W-:-:S04]  /*03b0*/  IMAD.MOV R2, RZ, RZ, -R9 ;  /* 0x000000ffff027224 */ /* 0x000fc800078e0a09 */
[----:B------:R-:W-:Y:S02]  /*03c0*/  IMAD R13, R2, UR9, R13 ;  /* 0x00000009020d7c24 */ /* 0x000fe4000f8e020d */
[----:B------:R-:W-:Y:S01]  /*03d0*/  IMAD R2, R7, R8, RZ ;  /* 0x0000000807027224 */ /* 0x000fe200078e02ff */
[----:B-12---:R-:W-:Y:S06]  /*03e0*/  @P0 BRA `(.L_x_8) ;  /* 0x0000000000800947 */ /* 0x006fec0003800000 */
[----:B------:R-:W-:-:S07]  /*03f0*/  MOV R14, R4 ;  /* 0x00000004000e7202 */ /* 0x000fce0000000f00 */
.L_x_12:
[----:B------:R-:W0:Y:S01]  /*0400*/  LDCU UR8, c[0x0][0x39c] ;  /* 0x00007380ff0877ac */ /* 0x000e220008000800 */
[----:B------:R-:W-:Y:S01]  /*0410*/  BSSY.RECONVERGENT B1, `(.L_x_9) ;  /* 0x0000018000017945 */ /* 0x000fe20003800200 */
[----:B0-----:R-:W-:-:S05]  /*0420*/  IMAD.U32 R8, RZ, RZ, UR8 ;  /* 0x00000008ff087e24 */ /* 0x001fca000f8e00ff */
[----:B------:R-:W-:-:S13]  /*0430*/  ISETP.GE.U32.AND P0, PT, R3, R8, PT ;  /* 0x000000080300720c */ /* 0x000fda0003f06070 */
[----:B------:R-:W-:Y:S05]  /*0440*/  @P0 BRA `(.L_x_10) ;  /* 0x0000000000500947 */ /* 0x000fea0003800000 */
[----:B------:R-:W0:Y:S01]  /*0450*/  S2R R16, SR_CgaCtaId ;  /* 0x0000000000107919 */ /* 0x000e220000008800 */
[----:B------:R-:W1:Y:S01]  /*0460*/  LDCU UR8, c[0x0][0x398] ;  /* 0x00007300ff0877ac */ /* 0x000e620008000800 */
[----:B------:R-:W2:Y:S01]  /*0470*/  LDC.64 R6, c[0x0][0x380] ;  /* 0x0000e000ff067b82 */ /* 0x000ea20000000a00 */
[----:B------:R-:W-:Y:S01]  /*0480*/  MOV R11, 0x400 ;  /* 0x00000400000b7802 */ /* 0x000fe20000000f00 */
[----:B------:R-:W-:Y:S01]  /*0490*/  IMAD R20, R14, R8, R0 ;  /* 0x000000080e147224 */ /* 0x000fe200078e0200 */
[----:B------:R-:W3:Y:S01]  /*04a0*/  LDCU UR9, c[0x0][0x3a4] ;  /* 0x00007480ff0977ac */ /* 0x000ee20008000800 */
[----:B------:R-:W-:Y:S01]  /*04b0*/  MOV R15, R3 ;  /* 0x00000003000f7202 */ /* 0x000fe20000000f00 */
[----:B-1----:R-:W-:-:S04]  /*04c0*/  IMAD R10, R9, UR8, R14 ;  /* 0x00000008090a7c24 */ /* 0x002fc8000f8e020e */
[----:B---3--:R-:W-:Y:S01]  /*04d0*/  IMAD R18, R10, UR9, R13 ;  /* 0x000000090a127c24 */ /* 0x008fe2000f8e020d */
[----:B0-----:R-:W-:-:S07]  /*04e0*/  LEA R17, R16, R11, 0x18 ;  /* 0x0000000b10117211 */ /* 0x001fce00078ec0ff */
.L_x_11:
[----:B0-----:R-:W-:-:S04]  /*04f0*/  IMAD R11, R18, R8, R15 ;  /* 0x00000008120b7224 */ /* 0x001fc800078e020f */
[----:B------:R-:W-:-:S04]  /*0500*/  IMAD R11, R11, UR10, R12 ;  /* 0x0000000a0b0b7c24 */ /* 0x000fc8000f8e020c */
[----:B--2---:R-:W-:-:S06]  /*0510*/  IMAD.WIDE.U32 R10, R11, 0x8, R6 ;  /* 0x000000080b0a7825 */ /* 0x004fcc00078e0006 */
[----:B------:R-:W2:Y:S01]  /*0520*/  LDG.E.64 R10, desc[UR6][R10.64] ;  /* 0x000000060a0a7981 */ /* 0x000ea2000c1e1b00 */
[----:B------:R-:W-:Y:S02]  /*0530*/  IMAD.IADD R16, R20, 0x1, R15 ;  /* 0x0000000114107824 */ /* 0x000fe400078e020f */
[----:B------:R-:W-:-:S03]  /*0540*/  VIADD R15, R15, UR5 ;  /* 0x000000050f0f7c36 */ /* 0x000fc60008000000 */
[----:B------:R-:W-:Y:S02]  /*0550*/  LEA R19, R16, R17, 0x3 ;  /* 0x0000001110137211 */ /* 0x000fe400078e18ff */
[----:B------:R-:W-:-:S03]  /*0560*/  ISETP.GE.U32.AND P0, PT, R15, R8, PT ;  /* 0x000000080f00720c */ /* 0x000fc60003f06070 */
[----:B--2---:R0:W-:Y:S10]  /*0570*/  STS.64 [R19], R10 ;  /* 0x0000000a13007388 */ /* 0x0041f40000000a00 */
[----:B------:R-:W-:Y:S05]  /*0580*/  @!P0 BRA `(.L_x_11) ;  /* 0xfffffffc00d88947 */ /* 0x000fea000383ffff */
.L_x_10:
[----:B------:R-:W-:Y:S05]  /*0590*/  BSYNC.RECONVERGENT B1 ;  /* 0x0000000000017941 */ /* 0x000fea0003800200 */
.L_x_9:
[----:B------:R-:W0:Y:S01]  /*05a0*/  LDCU UR8, c[0x0][0x398] ;  /* 0x00007300ff0877ac */ /* 0x000e220008000800 */
[----:B------:R-:W-:Y:S01]  /*05b0*/  IADD3 R14, PT, PT, R14, UR4, RZ ;  /* 0x000000040e0e7c10 */ /* 0x000fe2000fffe0ff */
[----:B0-----:R-:W-:-:S05]  /*05c0*/  IMAD.U32 R11, RZ, RZ, UR8 ;  /* 0x00000008ff0b7e24 */ /* 0x001fca000f8e00ff */
[----:B------:R-:W-:-:S13]  /*05d0*/  ISETP.GE.U32.AND P0, PT, R14, R11, PT ;  /* 0x0000000b0e00720c */ /* 0x000fda0003f06070 */
[----:B------:R-:W-:Y:S05]  /*05e0*/  @!P0 BRA `(.L_x_12) ;  /* 0xfffffffc00848947 */ /* 0x000fea000383ffff */
.L_x_8:
[----:B------:R-:W-:Y:S05]  /*05f0*/  BSYNC.RECONVERGENT B0 ;  /* 0x0000000000007941 */ /* 0x000fea0003800200 */
.L_x_7:
[----:B------:R-:W0:Y:S01]  /*0600*/  LDCU.64 UR12, c[0x0][0x3a0] ;  /* 0x00007400ff0c77ac */ /* 0x000e220008000a00 */
[----:B------:R-:W-:Y:S01]  /*0610*/  IMAD R4, R9, UR4, R4 ;  /* 0x0000000409047c24 */ /* 0x000fe2000f8e0204 */
[----:B------:R-:W1:Y:S03]  /*0620*/  LDCU UR8, c[0x0][0x3a8] ;  /* 0x00007500ff0877ac */ /* 0x000e660008000800 */
[----:B0-----:R-:W-:-:S04]  /*0630*/  IMAD R4, R4, UR13, R13 ;  /* 0x0000000d04047c24 */ /* 0x001fc8000f8e020d */
[----:B------:R-:W-:-:S04]  /*0640*/  IMAD R3, R4, UR5, R3 ;  /* 0x0000000504037c24 */ /* 0x000fc8000f8e0203 */
[----:B------:R-:W-:-:S05]  /*0650*/  IMAD R3, R3, UR12, R12 ;  /* 0x0000000c03037c24 */ /* 0x000fca000f8e020c */
[----:B-1----:R-:W-:-:S13]  /*0660*/  ISETP.GE.U32.AND P0, PT, R3, UR8, PT ;  /* 0x0000000803007c0c */ /* 0x002fda000bf06070 */
[----:B------:R-:W-:Y:S05]  /*0670*/  @P0 EXIT ;  /* 0x000000000000094d */ /* 0x000fea0003800000 */
[----:B------:R-:W-:Y:S01]  /*0680*/  IMAD R4, R11, R8, RZ ;  /* 0x000000080b047224 */ /* 0x000fe200078e02ff */
[----:B------:R-:W-:Y:S01]  /*0690*/  BAR.SYNC.DEFER_BLOCKING 0x0 ;  /* 0x0000000000007b1d */ /* 0x000fe20000010000 */
[----:B------:R-:W-:-:S03]  /*06a0*/  CS2R R22, SRZ ;  /* 0x0000000000167805 */ /* 0x000fc6000001ff00 */
[----:B------:R-:W-:Y:S02]  /*06b0*/  ISETP.NE.AND P0, PT, R4, RZ, PT ;  /* 0x000000ff0400720c */ /* 0x000fe40003f05270 */
[----:B------:R-:W-:Y:S11]  /*06c0*/  BSSY.RECONVERGENT B0, `(.L_x_13) ;  /* 0x00000a4000007945 */ /* 0x000ff60003800200 */
[----:B------:R-:W-:Y:S05]  /*06d0*/  @!P0 BRA `(.L_x_14) ;  /* 0x0000000800888947 */ /* 0x000fea0003800000 */
[C---:B------:R-:W-:Y:S01]  /*06e0*/  ISETP.GE.U32.AND P1, PT, R4.reuse, 0x10, PT ;  /* 0x000000100400780c */ /* 0x040fe20003f26070 */
[----:B------:R-:W-:Y:S01]  /*06f0*/  BSSY.RECONVERGENT B1, `(.L_x_15) ;  /* 0x000004a000017945 */ /* 0x000fe20003800200 */
[----:B------:R-:W-:Y:S01]  /*0700*/  LOP3.LUT R6, R4, 0xf, RZ, 0xc0, !PT ;  /* 0x0000000f04067812 */ /* 0x000fe200078ec0ff */
[----:B------:R-:W-:Y:S01]  /*0710*/  HFMA2 R7, -RZ, RZ, 0, 0 ;  /* 0x00000000ff077431 */ /* 0x000fe200000001ff */
[----:B------:R-:W-:Y:S02]  /*0720*/  CS2R R22, SRZ ;  /* 0x0000000000167805 */ /* 0x000fe4000001ff00 */
[----:B------:R-:W-:-:S07]  /*0730*/  ISETP.NE.AND P0, PT, R6, RZ, PT ;  /* 0x000000ff0600720c */ /* 0x000fce0003f05270 */
[----:B------:R-:W-:Y:S06]  /*0740*/  @!P1 BRA `(.L_x_16) ;  /* 0x0000000400109947 */ /* 0x000fec0003800000 */
[----:B------:R-:W0:Y:S01]  /*0750*/  S2UR UR5, SR_CgaCtaId ;  /* 0x00000000000579c3 */ /* 0x000e220000008800 */
[----:B------:R-:W-:Y:S01]  /*0760*/  IMAD R10, R5, R8, RZ ;  /* 0x00000008050a7224 */ /* 0x000fe200078e02ff */
[----:B------:R-:W-:Y:S01]  /*0770*/  UMOV UR4, 0x400 ;  /* 0x0000040000047882 */ /* 0x000fe20000000000 */
[----:B------:R-:W-:Y:S02]  /*0780*/  LOP3.LUT R7, R4, 0xfffffff0, RZ, 0xc0, !PT ;  /* 0xfffffff004077812 */ /* 0x000fe400078ec0ff */
[----:B------:R-:W-:Y:S01]  /*0790*/  CS2R R22, SRZ ;  /* 0x0000000000167805 */ /* 0x000fe2000001ff00 */
[----:B------:R-:W-:Y:S01]  /*07a0*/  IMAD R10, R10, R11, RZ ;  /* 0x0000000b0a0a7224 */ /* 0x000fe200078e02ff */
[----:B------:R-:W-:Y:S01]  /*07b0*/  MOV R25, R2 ;  /* 0x0000000200197202 */ /* 0x000fe20000000f00 */
[----:B------:R-:W1:Y:S01]  /*07c0*/  LDC.64 R12, c[0x0][0x390] ;  /* 0x0000e400ff0c7b82 */ /* 0x000e620000000a00 */
[----:B------:R-:W-:Y:S01]  /*07d0*/  IMAD.MOV R24, RZ, RZ, -R7 ;  /* 0x000000ffff187224 */ /* 0x000fe200078e0a07 */
[----:B0-----:R-:W-:-:S06]  /*07e0*/  ULEA UR4, UR5, UR4, 0x18 ;  /* 0x0000000405047291 */ /* 0x001fcc000f8ec0ff */
[----:B------:R-:W-:Y:S02]  /*07f0*/  LEA R10, R10, UR4, 0x3 ;  /* 0x000000040a0a7c11 */ /* 0x000fe4000f8e18ff */
[----:B-1----:R-:W-:Y:S02]  /*0800*/  IADD3 R8, P1, PT, R12, 0x40, RZ ;  /* 0x000000400c087810 */ /* 0x002fe40007f3e0ff */
[----:B------:R-:W-:-:S03]  /*0810*/  IADD3 R5, PT, PT, R10, 0x40, RZ ;  /* 0x000000400a057810 */ /* 0x000fc60007ffe0ff */
[----:B------:R-:W-:-:S08]  /*0820*/  IMAD.X R9, RZ, RZ, R13, P1 ;  /* 0x000000ffff097224 */ /* 0x000fd000008e060d */
.L_x_17:
[----:B------:R-:W-:Y:S01]  /*0830*/  IMAD.WIDE R26, R25, 0x8, R8 ;  /* 0x00000008191a7825 */ /* 0x000fe200078e0208 */
[----:B------:R-:W0:Y:S04]  /*0840*/  LDS.64 R20, [R5+-0x40] ;  /* 0xffffc00005147984 */ /* 0x000e280000000a00 */
[----:B------:R-:W0:Y:S04]  /*0850*/  LDG.E.64.CONSTANT R10, desc[UR6][R26.64+-0x40] ;  /* 0xffffc0061a0a7981 */ /* 0x000e28000c1e9b00 */
[----:B------:R-:W2:Y:S04]  /*0860*/  LDG.E.64.CONSTANT R14, desc[UR6][R26.64+-0x38] ;  /* 0xffffc8061a0e7981 */ /* 0x000ea8000c1e9b00 */
[----:B------:R-:W3:Y:S04]  /*0870*/  LDG.E.64.CONSTANT R12, desc[UR6][R26.64+-0x30] ;  /* 0xffffd0061a0c7981 */ /* 0x000ee8000c1e9b00 */
[----:B------:R-:W4:Y:S04]  /*0880*/  LDG.E.64.CONSTANT R18, desc[UR6][R26.64+-0x28] ;  /* 0xffffd8061a127981 */ /* 0x000f28000c1e9b00 */
[----:B------:R-:W2:Y:S01]  /*0890*/  LDS.64 R16, [R5+-0x38] ;  /* 0xffffc80005107984 */ /* 0x000ea20000000a00 */
[----:B0-----:R-:W-:-:S03]  /*08a0*/  DFMA R20, R10, R20, R22 ;  /* 0x000000140a14722b */ /* 0x001fc60000000016 */
[----:B------:R-:W5:Y:S04]  /*08b0*/  LDG.E.64.CONSTANT R10, desc[UR6][R26.64+-0x20] ;  /* 0xffffe0061a0a7981 */ /* 0x000f68000c1e9b00 */
[----:B------:R-:W-:Y:S01]  /*08c0*/  LDS.64 R22, [R5+0x18] ;  /* 0x0000180005167984 */ /* 0x000fe20000000a00 */
[----:B--2---:R-:W-:-:S03]  /*08d0*/  DFMA R16, R14, R16, R20 ;  /* 0x000000100e10722b */ /* 0x004fc60000000014 */
[----:B------:R-:W2:Y:S04]  /*08e0*/  LDG.E.64.CONSTANT R14, desc[UR6][R26.64+-0x18] ;  /* 0xffffe8061a0e7981 */ /* 0x000ea8000c1e9b00 */
[----:B------:R-:W3:Y:S02]  /*08f0*/  LDS.64 R20, [R5+-0x30] ;  /* 0xffffd00005147984 */ /* 0x000ee40000000a00 */
[----:B---3--:R-:W-:Y:S02]  /*0900*/  DFMA R20, R12, R20, R16 ;  /* 0x000000140c14722b */ /* 0x008fe40000000010 */
[----:B------:R-:W3:Y:S04]  /*0910*/  LDG.E.64.CONSTANT R12, desc[UR6][R26.64+-0x10] ;  /* 0xfffff0061a0c7981 */ /* 0x000ee8000c1e9b00 */
[----:B------:R-:W4:Y:S02]  /*0920*/  LDS.64 R16, [R5+-0x28] ;  /* 0xffffd80005107984 */ /* 0x000f240000000a00 */
[----:B----4-:R-:W-:-:S02]  /*0930*/  DFMA R16, R18, R16, R20 ;  /* 0x000000101210722b */ /* 0x010fc40000000014 */
[----:B------:R-:W5:Y:S04]  /*0940*/  LDS.64 R20, [R5+-0x20] ;  /* 0xffffe00005147984 */ /* 0x000f680000000a00 */
[----:B------:R-:W4:Y:S02]  /*0950*/  LDG.E.64.CONSTANT R18, desc[UR6][R26.64+-0x8] ;  /* 0xfffff8061a127981 */ /* 0x000f24000c1e9b00 */
[----:B-----5:R-:W-:Y:S02]  /*0960*/  DFMA R20, R10, R20, R16 ;  /* 0x000000140a14722b */ /* 0x020fe40000000010 */
[----:B------:R-:W2:Y:S04]  /*0970*/  LDS.64 R16, [R5+-0x18] ;  /* 0xffffe80005107984 */ /* 0x000ea80000000a00 */
[----:B------:R-:W5:Y:S02]  /*0980*/  LDG.E.64.CONSTANT R10, desc[UR6][R26.64] ;  /* 0x000000061a0a7981 */ /* 0x000f64000c1e9b00 */
[----:B--2---:R-:W-:-:S02]  /*0990*/  DFMA R16, R14, R16, R20 ;  /* 0x000000100e10722b */ /* 0x004fc40000000014 */
[----:B------:R-:W2:Y:S04]  /*09a0*/  LDG.E.64.CONSTANT R14, desc[UR6][R26.64+0x8] ;  /* 0x000008061a0e7981 */ /* 0x000ea8000c1e9b00 */
[----:B------:R-:W3:Y:S02]  /*09b0*/  LDS.64 R20, [R5+-0x10] ;  /* 0xfffff00005147984 */ /* 0x000ee40000000a00 */
[----:B---3--:R-:W-:Y:S02]  /*09c0*/  DFMA R20, R12, R20, R16 ;  /* 0x000000140c14722b */ /* 0x008fe40000000010 */
[----:B------:R-:W3:Y:S04]  /*09d0*/  LDG.E.64.CONSTANT R12, desc[UR6][R26.64+0x10] ;  /* 0x000010061a0c7981 */ /* 0x000ee8000c1e9b00 */
[----:B------:R-:W4:Y:S02]  /*09e0*/  LDS.64 R16, [R5+-0x8] ;  /* 0xfffff80005107984 */ /* 0x000f240000000a00 */
[----:B----4-:R-:W-:-:S02]  /*09f0*/  DFMA R16, R18, R16, R20 ;  /* 0x000000101210722b */ /* 0x010fc40000000014 */
[----:B------:R-:W5:Y:S04]  /*0a00*/  LDS.64 R18, [R5] ;  /* 0x0000000005127984 */ /* 0x000f680000000a00 */
[----:B------:R-:W-:Y:S02]  /*0a10*/  LDS.64 R20, [R5+0x10] ;  /* 0x0000100005147984 */ /* 0x000fe40000000a00 */
[----:B-----5:R-:W-:Y:S02]  /*0a20*/  DFMA R18, R10, R18, R16 ;  /* 0x000000120a12722b */ /* 0x020fe40000000010 */
[----:B------:R-:W2:Y:S04]  /*0a30*/  LDS.64 R10, [R5+0x8] ;  /* 0x00000800050a7984 */ /* 0x000ea80000000a00 */
[----:B------:R-:W4:Y:S02]  /*0a40*/  LDG.E.64.CONSTANT R16, desc[UR6][R26.64+0x18] ;  /* 0x000018061a107981 */ /* 0x000f24000c1e9b00 */
[----:B--2---:R-:W-:-:S02]  /*0a50*/  DFMA R14, R14, R10, R18 ;  /* 0x0000000a0e0e722b */ /* 0x004fc40000000012 */
[----:B------:R-:W2:Y:S04]  /*0a60*/  LDG.E.64.CONSTANT R18, desc[UR6][R26.64+0x20] ;  /* 0x000020061a127981 */ /* 0x000ea8000c1e9b00 */
[----:B------:R-:W5:Y:S02]  /*0a70*/  LDG.E.64.CONSTANT R10, desc[UR6][R26.64+0x28] ;  /* 0x000028061a0a7981 */ /* 0x000f64000c1e9b00 */
[----:B---3--:R-:W-:Y:S02]  /*0a80*/  DFMA R20, R12, R20, R14 ;  /* 0x000000140c14722b */ /* 0x008fe4000000000e */
[----:B------:R-:W3:Y:S04]  /*0a90*/  LDG.E.64.CONSTANT R12, desc[UR6][R26.64+0x30] ;  /* 0x000030061a0c7981 */ /* 0x000ee8000c1e9b00 */
[----:B------:R-:W3:Y:S01]  /*0aa0*/  LDG.E.64.CONSTANT R14, desc[UR6][R26.64+0x38] ;  /* 0x000038061a0e7981 */ /* 0x000ee2000c1e9b00 */
[----:B------:R-:W-:-:S02]  /*0ab0*/  VIADD R24, R24, 0x10 ;  /* 0x0000001018187836 */ /* 0x000fc40000000000 */
[----:B------:R-:W-:-:S03]  /*0ac0*/  VIADD R25, R25, 0x10 ;  /* 0x0000001019197836 */ /* 0x000fc60000000000 */
[----:B------:R-:W-:Y:S01]  /*0ad0*/  ISETP.NE.AND P1, PT, R24, RZ, PT ;  /* 0x000000ff1800720c */ /* 0x000fe20003f25270 */
[----:B----4-:R-:W-:Y:S01]  /*0ae0*/  DFMA R22, R16, R22, R20 ;  /* 0x000000161016722b */ /* 0x010fe20000000014 */
[----:B------:R-:W2:Y:S04]  /*0af0*/  LDS.64 R20, [R5+0x20] ;  /* 0x0000200005147984 */ /* 0x000ea80000000a00 */
[----:B------:R-:W5:Y:S03]  /*0b00*/  LDS.64 R16, [R5+0x28] ;  /* 0x0000280005107984 */ /* 0x000f660000000a00 */
[----:B--2---:R-:W-:Y:S01]  /*0b10*/  DFMA R18, R18, R20, R22 ;  /* 0x000000141212722b */ /* 0x004fe20000000016 */
[----:B------:R-:W3:Y:S04]  /*0b20*/  LDS.64 R20, [R5+0x30] ;  /* 0x0000300005147984 */ /* 0x000ee80000000a00 */
[----:B------:R0:W1:Y:S03]  /*0b30*/  LDS.64 R22, [R5+0x38] ;  /* 0x0000380005167984 */ /* 0x0000660000000a00 */
[----:B-----5:R-:W-:Y:S01]  /*0b40*/  DFMA R10, R10, R16, R18 ;  /* 0x000000100a0a722b */ /* 0x020fe20000000012 */
[----:B0-----:R-:W-:-:S07]  /*0b50*/  IADD3 R5, PT, PT, R5, 0x80, RZ ;  /* 0x0000008005057810 */ /* 0x001fce0007ffe0ff */
[----:B---3--:R-:W-:-:S08]  /*0b60*/  DFMA R10, R12, R20, R10 ;  /* 0x000000140c0a722b */ /* 0x008fd0000000000a */
[----:B-1----:R-:W-:Y:S01]  /*0b70*/  DFMA R22, R14, R22, R10 ;  /* 0x000000160e16722b */ /* 0x002fe2000000000a */
[----:B------:R-:W-:Y:S10]  /*0b80*/  @P1 BRA `(.L_x_17) ;  /* 0xfffffffc00281947 */ /* 0x000ff4000383ffff */
.L_x_16:
[----:B------:R-:W-:Y:S05]  /*0b90*/  BSYNC.RECONVERGENT B1 ;  /* 0x0000000000017941 */ /* 0x000fea0003800200 */
.L_x_15:
[----:B------:R-:W-:Y:S05]  /*0ba0*/  @!P0 BRA `(.L_x_14) ;  /* 0x0000000400548947 */ /* 0x000fea0003800000 */
[----:B------:R-:W-:Y:S01]  /*0bb0*/  ISETP.GE.U32.AND P0, PT, R6, 0x8, PT ;  /* 0x000000080600780c */ /* 0x000fe20003f06070 */
[----:B------:R-:W-:Y:S01]  /*0bc0*/  BSSY.RECONVERGENT B1, `(.L_x_18) ;  /* 0x0000025000017945 */ /* 0x000fe20003800200 */
[----:B------:R-:W-:-:S04]  /*0bd0*/  LOP3.LUT R5, R4, 0x7, RZ, 0xc0, !PT ;  /* 0x0000000704057812 */ /* 0x000fc800078ec0ff */
[----:B------:R-:W-:-:S07]  /*0be0*/  ISETP.NE.AND P1, PT, R5, RZ, PT ;  /* 0x000000ff0500720c */ /* 0x000fce0003f25270 */
[----:B------:R-:W-:Y:S06]  /*0bf0*/  @!P0 BRA `(.L_x_19) ;  /* 0x0000000000848947 */ /* 0x000fec0003800000 */
[----:B------:R-:W0:Y:S01]  /*0c00*/  LDC.64 R26, c[0x0][0x390] ;  /* 0x0000e400ff1a7b82 */ /* 0x000e220000000a00 */
[----:B------:R-:W-:-:S05]  /*0c10*/  IADD3 R9, PT, PT, R2, R7, RZ ;  /* 0x0000000702097210 */ /* 0x000fca0007ffe0ff */
[----:B0-----:R-:W-:-:S05]  /*0c20*/  IMAD.WIDE R26, R9, 0x8, R26 ;  /* 0x00000008091a7825 */ /* 0x001fca00078e021a */
[----:B------:R-:W2:Y:S04]  /*0c30*/  LDG.E.64.CONSTANT R14, desc[UR6][R26.64] ;  /* 0x000000061a0e7981 */ /* 0x000ea8000c1e9b00 */
[----:B------:R-:W3:Y:S01]  /*0c40*/  LDG.E.64.CONSTANT R24, desc[UR6][R26.64+0x8] ;  /* 0x000008061a187981 */ /* 0x000ee2000c1e9b00 */
[----:B------:R-:W0:Y:S03]  /*0c50*/  S2UR UR5, SR_CgaCtaId ;  /* 0x00000000000579c3 */ /* 0x000e260000008800 */
[----:B------:R-:W4:Y:S01]  /*0c60*/  LDG.E.64.CONSTANT R18, desc[UR6][R26.64+0x10] ;  /* 0x000010061a127981 */ /* 0x000f22000c1e9b00 */
[----:B------:R-:W-:Y:S01]  /*0c70*/  UMOV UR4, 0x400 ;  /* 0x0000040000047882 */ /* 0x000fe20000000000 */
[----:B------:R-:W-:-:S02]  /*0c80*/  IMAD.IADD R6, R0, 0x1, R7 ;  /* 0x0000000100067824 */ /* 0x000fc400078e0207 */
[----:B------:R-:W5:Y:S04]  /*0c90*/  LDG.E.64.CONSTANT R12, desc[UR6][R26.64+0x18] ;  /* 0x000018061a0c7981 */ /* 0x000f68000c1e9b00 */
[----:B------:R-:W5:Y:S04]  /*0ca0*/  LDG.E.64.CONSTANT R10, desc[UR6][R26.64+0x20] ;  /* 0x000020061a0a7981 */ /* 0x000f68000c1e9b00 */
[----:B------:R-:W5:Y:S01]  /*0cb0*/  LDG.E.64.CONSTANT R8, desc[UR6][R26.64+0x28] ;  /* 0x000028061a087981 */ /* 0x000f62000c1e9b00 */
[----:B0-----:R-:W-:-:S06]  /*0cc0*/  ULEA UR4, UR5, UR4, 0x18 ;  /* 0x0000000405047291 */ /* 0x001fcc000f8ec0ff */
[----:B------:R-:W-:-:S05]  /*0cd0*/  LEA R6, R6, UR4, 0x3 ;  /* 0x0000000406067c11 */ /* 0x000fca000f8e18ff */
[----:B------:R-:W2:Y:S04]  /*0ce0*/  LDS.64 R20, [R6] ;  /* 0x0000000006147984 */ /* 0x000ea80000000a00 */
[----:B------:R-:W3:Y:S01]  /*0cf0*/  LDS.64 R16, [R6+0x8] ;  /* 0x0000080006107984 */ /* 0x000ee20000000a00 */
[----:B--2---:R-:W-:-:S03]  /*0d00*/  DFMA R20, R14, R20, R22 ;  /* 0x000000140e14722b */ /* 0x004fc60000000016 */
[----:B------:R-:W2:Y:S04]  /*0d10*/  LDG.E.64.CONSTANT R14, desc[UR6][R26.64+0x30] ;  /* 0x000030061a0e7981 */ /* 0x000ea8000c1e9b00 */
[----:B------:R-:W2:Y:S01]  /*0d20*/  LDG.E.64.CONSTANT R22, desc[UR6][R26.64+0x38] ;  /* 0x000038061a167981 */ /* 0x000ea2000c1e9b00 */
[----:B---3--:R-:W-:-:S03]  /*0d30*/  DFMA R24, R24, R16, R20 ;  /* 0x000000101818722b */ /* 0x008fc60000000014 */
[----:B------:R-:W4:Y:S04]  /*0d40*/  LDS.64 R20, [R6+0x10] ;  /* 0x0000100006147984 */ /* 0x000f280000000a00 */
[----:B------:R-:W5:Y:S01]  /*0d50*/  LDS.64 R16, [R6+0x18] ;  /* 0x0000180006107984 */ /* 0x000f620000000a00 */
[----:B----4-:R-:W-:-:S03]  /*0d60*/  DFMA R18, R18, R20, R24 ;  /* 0x000000141212722b */ /* 0x010fc60000000018 */
[----:B------:R-:W0:Y:S04]  /*0d70*/  LDS.64 R20, [R6+0x20] ;  /* 0x0000200006147984 */ /* 0x000e280000000a00 */
[----:B------:R-:W1:Y:S01]  /*0d80*/  LDS.64 R24, [R6+0x28] ;  /* 0x0000280006187984 */ /* 0x000e620000000a00 */
[----:B-----5:R-:W-:-:S03]  /*0d90*/  DFMA R16, R12, R16, R18 ;  /* 0x000000100c10722b */ /* 0x020fc60000000012 */
[----:B------:R-:W2:Y:S04]  /*0da0*/  LDS.64 R12, [R6+0x30] ;  /* 0x00003000060c7984 */ /* 0x000ea80000000a00 */
[----:B------:R-:W3:Y:S01]  /*0db0*/  LDS.64 R18, [R6+0x38] ;  /* 0x0000380006127984 */ /* 0x000ee20000000a00 */
[----:B------:R-:W-:Y:S01]  /*0dc0*/  IADD3 R7, PT, PT, R7, 0x8, RZ ;  /* 0x0000000807077810 */ /* 0x000fe20007ffe0ff */
[----:B0-----:R-:W-:-:S08]  /*0dd0*/  DFMA R10, R10, R20, R16 ;  /* 0x000000140a0a722b */ /* 0x001fd00000000010 */
[----:B-1----:R-:W-:-:S08]  /*0de0*/  DFMA R8, R8, R24, R10 ;  /* 0x000000180808722b */ /* 0x002fd0000000000a */
[----:B--2---:R-:W-:-:S08]  /*0df0*/  DFMA R8, R14, R12, R8 ;  /* 0x0000000c0e08722b */ /* 0x004fd00000000008 */
[----:B---3--:R-:W-:-:S11]  /*0e00*/  DFMA R22, R22, R18, R8 ;  /* 0x000000121616722b */ /* 0x008fd60000000008 */
.L_x_19:
[----:B------:R-:W-:Y:S05]  /*0e10*/  BSYNC.RECONVERGENT B1 ;  /* 0x0000000000017941 */ /* 0x000fea0003800200 */
.L_x_18:
[----:B------:R-:W-:Y:S05]  /*0e20*/  @!P1 BRA `(.L_x_14) ;  /* 0x0000000000b49947 */ /* 0x000fea0003800000 */
[----:B------:R-:W-:Y:S01]  /*0e30*/  ISETP.GE.U32.AND P0, PT, R5, 0x4, PT ;  /* 0x000000040500780c */ /* 0x000fe20003f06070 */
[----:B------:R-:W-:Y:S01]  /*0e40*/  BSSY.RECONVERGENT B1, `(.L_x_20) ;  /* 0x0000019000017945 */ /* 0x000fe20003800200 */
[----:B------:R-:W-:-:S04]  /*0e50*/  LOP3.LUT R6, R4, 0x3, RZ, 0xc0, !PT ;  /* 0x0000000304067812 */ /* 0x000fc800078ec0ff */
[----:B------:R-:W-:-:S07]  /*0e60*/  ISETP.NE.AND P1, PT, R6, RZ, PT ;  /* 0x000000ff0600720c */ /* 0x000fce0003f25270 */
[----:B------:R-:W-:Y:S06]  /*0e70*/  @!P0 BRA `(.L_x_21) ;  /* 0x0000000000548947 */ /* 0x000fec0003800000 */
[----:B------:R-:W0:Y:S01]  /*0e80*/  LDC.64 R4, c[0x0][0x390] ;  /* 0x0000e400ff047b82 */ /* 0x000e220000000a00 */
[----:B------:R-:W-:-:S04]  /*0e90*/  IMAD.IADD R25, R2, 0x1, R7 ;  /* 0x0000000102197824 */ /* 0x000fc800078e0207 */
[----:B0-----:R-:W-:-:S05]  /*0ea0*/  IMAD.WIDE R24, R25, 0x8, R4 ;  /* 0x0000000819187825 */ /* 0x001fca00078e0204 */
[----:B------:R-:W2:Y:S04]  /*0eb0*/  LDG.E.64.CONSTANT R4, desc[UR6][R24.64] ;  /* 0x0000000618047981 */ /* 0x000ea8000c1e9b00 */
[----:B------:R-:W3:Y:S04]  /*0ec0*/  LDG.E.64.CONSTANT R8, desc[UR6][R24.64+0x8] ;  /* 0x0000080618087981 */ /* 0x000ee8000c1e9b00 */
[----:B------:R-:W4:Y:S04]  /*0ed0*/  LDG.E.64.CONSTANT R10, desc[UR6][R24.64+0x10] ;  /* 0x00001006180a7981 */ /* 0x000f28000c1e9b00 */
[----:B------:R-:W5:Y:S01]  /*0ee0*/  LDG.E.64.CONSTANT R12, desc[UR6][R24.64+0x18] ;  /* 0x00001806180c7981 */ /* 0x000f62000c1e9b00 */
[----:B------:R-:W0:Y:S01]  /*0ef0*/  S2UR UR5, SR_CgaCtaId ;  /* 0x00000000000579c3 */ /* 0x000e220000008800 */
[----:B------:R-:W-:Y:S01]  /*0f00*/  UMOV UR4, 0x400 ;  /* 0x0000040000047882 */ /* 0x000fe20000000000 */
[----:B------:R-:W-:Y:S01]  /*0f10*/  IADD3 R14, PT, PT, R0, R7, RZ ;  /* 0x00000007000e7210 */ /* 0x000fe20007ffe0ff */
[----:B------:R-:W-:Y:S01]  /*0f20*/  VIADD R7, R7, 0x4 ;  /* 0x0000000407077836 */ /* 0x000fe20000000000 */
[----:B0-----:R-:W-:-:S06]  /*0f30*/  ULEA UR4, UR5, UR4, 0x18 ;  /* 0x0000000405047291 */ /* 0x001fcc000f8ec0ff */
[----:B------:R-:W-:-:S05]  /*0f40*/  LEA R26, R14, UR4, 0x3 ;  /* 0x000000040e1a7c11 */ /* 0x000fca000f8e18ff */
[----:B------:R-:W2:Y:S04]  /*0f50*/  LDS.64 R20, [R26] ;  /* 0x000000001a147984 */ /* 0x000ea80000000a00 */
[----:B------:R-:W3:Y:S04]  /*0f60*/  LDS.64 R18, [R26+0x8] ;  /* 0x000008001a127984 */ /* 0x000ee80000000a00 */
[----:B------:R-:W4:Y:S04]  /*0f70*/  LDS.64 R16, [R26+0x10] ;  /* 0x000010001a107984 */ /* 0x000f280000000a00 */
[----:B------:R-:W5:Y:S01]  /*0f80*/  LDS.64 R14, [R26+0x18] ;  /* 0x000018001a0e7984 */ /* 0x000f620000000a00 */
[----:B--2---:R-:W-:-:S08]  /*0f90*/  DFMA R4, R4, R20, R22 ;  /* 0x000000140404722b */ /* 0x004fd00000000016 */
[----:B---3--:R-:W-:-:S08]  /*0fa0*/  DFMA R4, R8, R18, R4 ;  /* 0x000000120804722b */ /* 0x008fd00000000004 */
[----:B----4-:R-:W-:-:S08]  /*0fb0*/  DFMA R4, R10, R16, R4 ;  /* 0x000000100a04722b */ /* 0x010fd00000000004 */
[----:B-----5:R-:W-:-:S11]  /*0fc0*/  DFMA R22, R12, R14, R4 ;  /* 0x0000000e0c16722b */ /* 0x020fd60000000004 */
.L_x_21:
[----:B------:R-:W-:Y:S05]  /*0fd0*/  BSYNC.RECONVERGENT B1 ;  /* 0x0000000000017941 */ /* 0x000fea0003800200 */
.L_x_20:
[----:B------:R-:W-:Y:S05]  /*0fe0*/  @!P1 BRA `(.L_x_14) ;  /* 0x0000000000449947 */ /* 0x000fea0003800000 */
[----:B------:R-:W0:Y:S01]  /*0ff0*/  S2UR UR5, SR_CgaCtaId ;  /* 0x00000000000579c3 */ /* 0x000e220000008800 */
[----:B------:R-:W-:Y:S01]  /*1000*/  UMOV UR4, 0x400 ;  /* 0x0000040000047882 */ /* 0x000fe20000000000 */
[----:B------:R-:W-:Y:S01]  /*1010*/  IADD3 R0, PT, PT, R0, R7, RZ ;  /* 0x0000000700007210 */ /* 0x000fe20007ffe0ff */
[----:B------:R-:W-:Y:S01]  /*1020*/  IMAD.IADD R11, R2, 0x1, R7 ;  /* 0x00000001020b7824 */ /* 0x000fe200078e0207 */
[----:B------:R-:W-:-:S04]  /*1030*/  IADD3 R2, PT, PT, -R6, RZ, RZ ;  /* 0x000000ff06027210 */ /* 0x000fc80007ffe1ff */
[----:B------:R-:W1:Y:S01]  /*1040*/  LDC.64 R8, c[0x0][0x390] ;  /* 0x0000e400ff087b82 */ /* 0x000e620000000a00 */
[----:B0-----:R-:W-:-:S06]  /*1050*/  ULEA UR4, UR5, UR4, 0x18 ;  /* 0x0000000405047291 */ /* 0x001fcc000f8ec0ff */
[----:B------:R-:W-:-:S07]  /*1060*/  LEA R0, R0, UR4, 0x3 ;  /* 0x0000000400007c11 */ /* 0x000fce000f8e18ff */
.L_x_22:
[C---:B-1----:R-:W-:Y:S01]  /*1070*/  IMAD.WIDE R4, R11.reuse, 0x8, R8 ;  /* 0x000000080b047825 */ /* 0x042fe200078e0208 */
[----:B------:R0:W1:Y:S05]  /*1080*/  LDS.64 R6, [R0] ;  /* 0x0000000000067984 */ /* 0x00006a0000000a00 */
[----:B------:R-:W1:Y:S01]  /*1090*/  LDG.E.64.CONSTANT R4, desc[UR6][R4.64] ;  /* 0x0000000604047981 */ /* 0x000e62000c1e9b00 */
[----:B------:R-:W-:Y:S01]  /*10a0*/  VIADD R2, R2, 0x1 ;  /* 0x0000000102027836 */ /* 0x000fe20000000000 */
[----:B------:R-:W-:Y:S01]  /*10b0*/  IADD3 R11, PT, PT, R11, 0x1, RZ ;  /* 0x000000010b0b7810 */ /* 0x000fe20007ffe0ff */
[----:B0-----:R-:W-:-:S03]  /*10c0*/  VIADD R0, R0, 0x8 ;  /* 0x0000000800007836 */ /* 0x001fc60000000000 */
[----:B------:R-:W-:Y:S01]  /*10d0*/  ISETP.NE.AND P0, PT, R2, RZ, PT ;  /* 0x000000ff0200720c */ /* 0x000fe20003f05270 */
[----:B-1----:R-:W-:-:S12]  /*10e0*/  DFMA R22, R4, R6, R22 ;  /* 0x000000060416722b */ /* 0x002fd80000000016 */
[----:B------:R-:W-:Y:S05]  /*10f0*/  @P0 BRA `(.L_x_22) ;  /* 0xfffffffc00dc0947 */ /* 0x000fea000383ffff */
.L_x_14:
[----:B------:R-:W-:Y:S05]  /*1100*/  BSYNC.RECONVERGENT B0 ;  /* 0x0000000000007941 */ /* 0x000fea0003800200 */
.L_x_13:
[----:B------:R-:W0:Y:S02]  /*1110*/  LDC.64 R4, c[0x0][0x388] ;  /* 0x0000e200ff047b82 */ /* 0x000e240000000a00 */
[----:B0-----:R-:W-:-:S06]  /*1120*/  IMAD.WIDE R2, R3, 0x8, R4 ;  /* 0x0000000803027825 */ /* 0x001fcc00078e0204 */
[----:B------:R-:W-:Y:S06]  /*1130*/  BAR.SYNC.DEFER_BLOCKING 0x0 ;  /* 0x0000000000007b1d */ /* 0x000fec0000010000 */
[----:B------:R-:W-:Y:S01]  /*1140*/  STG.E.64 desc[UR6][R2.64], R22 ;  /* 0x0000001602007986 */ /* 0x000fe2000c101b06 */
[----:B------:R-:W-:Y:S05]  /*1150*/  EXIT ;  /* 0x000000000000794d */ /* 0x000fea0003800000 */
.L_x_23:
        /* <DEDUP_REMOVED lines=10> */
.L_x_25:


//--------------------- .nv.shared._Z9multitakePKdPdPKjS3_S3_S3_j --------------------------
	.section	.nv.shared._Z9multitakePKdPdPKjS3_S3_S3_j,"aw",@nobits
	.sectionflags	@""
	.align	16
	.zero		1024


//--------------------- .nv.shared.reserved.0     --------------------------
	.section	.nv.shared.reserved.0,"aw",@nobits
	.weak		__nv_reservedSMEM_offset_0_alias
	.size		__nv_reservedSMEM_offset_0_alias, 0, 64
	.other		__nv_reservedSMEM_offset_0_alias,@"STO_CUDA_RESERVED_SHARED STV_DEFAULT"
__nv_reservedSMEM_offset_0_alias:
	.zero		0
	.zero		64


//--------------------- .nv.shared._Z21two_qubit_general_ptmPdS_PKdjjjjj --------------------------
	.section	.nv.shared._Z21two_qubit_general_ptmPdS_PKdjjjjj,"aw",@nobits
	.sectionflags	@""
	.align	16
	.zero		1024


//--------------------- .nv.constant0._Z9multitakePKdPdPKjS3_S3_S3_j --------------------------
	.section	.nv.constant0._Z9multitakePKdPdPKjS3_S3_S3_j,"a",@progbits
	.sectionflags	@""
	.align	4
.nv.constant0._Z9multitakePKdPdPKjS3_S3_S3_j:
	.zero		948


//--------------------- .nv.constant0._Z21two_qubit_general_ptmPdS_PKdjjjjj --------------------------
	.section	.nv.constant0._Z21two_qubit_general_ptmPdS_PKdjjjjj,"a",@progbits
	.sectionflags	@""
	.align	4
.nv.constant0._Z21two_qubit_general_ptmPdS_PKdjjjjj:
	.zero		940


//--------------------- SYMBOLS --------------------------

	.type		.nv.reservedSmem.offset0,@object
	.size		.nv.reservedSmem.offset0,0x4
	.type		.nv.reservedSmem.cap,@object
	.size		.nv.reservedSmem.cap,0x4
